//
// Generated by NVIDIA NVVM Compiler
//
// Compiler Build ID: CL-36424714
// Cuda compilation tools, release 13.0, V13.0.88
// Based on NVVM 20.0.0
//

.version 9.0
.target sm_100
.address_size 64

	// .globl	_Z6sgemm4iiifPfiS_ifS_i
// _ZZ6sgemm4iiifPfiS_ifS_iE8a_shared has been demoted
// _ZZ6sgemm4iiifPfiS_ifS_iE8b_shared has been demoted

.visible .entry _Z6sgemm4iiifPfiS_ifS_i(
	.param .u32 _Z6sgemm4iiifPfiS_ifS_i_param_0,
	.param .u32 _Z6sgemm4iiifPfiS_ifS_i_param_1,
	.param .u32 _Z6sgemm4iiifPfiS_ifS_i_param_2,
	.param .f32 _Z6sgemm4iiifPfiS_ifS_i_param_3,
	.param .u64 .ptr .align 1 _Z6sgemm4iiifPfiS_ifS_i_param_4,
	.param .u32 _Z6sgemm4iiifPfiS_ifS_i_param_5,
	.param .u64 .ptr .align 1 _Z6sgemm4iiifPfiS_ifS_i_param_6,
	.param .u32 _Z6sgemm4iiifPfiS_ifS_i_param_7,
	.param .f32 _Z6sgemm4iiifPfiS_ifS_i_param_8,
	.param .u64 .ptr .align 1 _Z6sgemm4iiifPfiS_ifS_i_param_9,
	.param .u32 _Z6sgemm4iiifPfiS_ifS_i_param_10
)
{
	.reg .pred 	%p<3>;
	.reg .b32 	%r<39>;
	.reg .b32 	%f<459>;
	.reg .b64 	%rd<47>;
	// demoted variable
	.shared .align 4 .b8 _ZZ6sgemm4iiifPfiS_ifS_iE8a_shared[4096];
	// demoted variable
	.shared .align 4 .b8 _ZZ6sgemm4iiifPfiS_ifS_iE8b_shared[4096];
	ld.param.u32 	%r13, [_Z6sgemm4iiifPfiS_ifS_i_param_2];
	ld.param.u64 	%rd11, [_Z6sgemm4iiifPfiS_ifS_i_param_4];
	ld.param.u32 	%r14, [_Z6sgemm4iiifPfiS_ifS_i_param_5];
	ld.param.u64 	%rd12, [_Z6sgemm4iiifPfiS_ifS_i_param_6];
	ld.param.u32 	%r15, [_Z6sgemm4iiifPfiS_ifS_i_param_7];
	mov.u32 	%r1, %tid.x;
	mov.u32 	%r2, %tid.y;
	mov.u32 	%r17, %ctaid.x;
	mov.u32 	%r3, %ctaid.y;
	shl.b32 	%r4, %r1, 2;
	shl.b32 	%r5, %r2, 2;
	shl.b32 	%r6, %r17, 6;
	mul.lo.s32 	%r7, %r14, %r6;
	setp.lt.s32 	%p1, %r13, 1;
	mov.f32 	%f443, 0f00000000;
	mov.f32 	%f444, %f443;
	mov.f32 	%f445, %f443;
	mov.f32 	%f446, %f443;
	mov.f32 	%f447, %f443;
	mov.f32 	%f448, %f443;
	mov.f32 	%f449, %f443;
	mov.f32 	%f450, %f443;
	mov.f32 	%f451, %f443;
	mov.f32 	%f452, %f443;
	mov.f32 	%f453, %f443;
	mov.f32 	%f454, %f443;
	mov.f32 	%f455, %f443;
	mov.f32 	%f456, %f443;
	mov.f32 	%f457, %f443;
	mov.f32 	%f458, %f443;
	@%p1 bra 	$L__BB0_3;
	ld.param.u32 	%r35, [_Z6sgemm4iiifPfiS_ifS_i_param_5];
	cvta.to.global.u64 	%rd14, %rd11;
	cvt.s64.s32 	%rd15, %r7;
	mad.lo.s32 	%r19, %r35, %r4, %r2;
	cvt.s64.s32 	%rd16, %r19;
	shl.b32 	%r20, %r4, 6;
	mov.u32 	%r21, _ZZ6sgemm4iiifPfiS_ifS_iE8a_shared;
	add.s32 	%r8, %r21, %r20;
	add.s32 	%r9, %r8, %r5;
	mad.lo.s32 	%r23, %r15, %r1, %r5;
	shl.b32 	%r24, %r1, 8;
	mov.u32 	%r25, _ZZ6sgemm4iiifPfiS_ifS_iE8b_shared;
	add.s32 	%r26, %r25, %r24;
	shl.b32 	%r27, %r5, 2;
	add.s32 	%r10, %r26, %r27;
	shl.b32 	%r28, %r15, 4;
	mul.wide.s32 	%rd17, %r7, 4;
	mul.wide.s32 	%rd18, %r19, 4;
	add.s64 	%rd19, %rd17, %rd18;
	add.s64 	%rd46, %rd14, %rd19;
	mul.wide.s32 	%rd20, %r35, 12;
	add.s64 	%rd21, %rd15, %rd16;
	shl.b64 	%rd22, %rd21, 2;
	add.s64 	%rd23, %rd20, %rd22;
	add.s64 	%rd45, %rd14, %rd23;
	mul.wide.u32 	%rd24, %r3, 256;
	mul.wide.s32 	%rd25, %r23, 4;
	add.s64 	%rd26, %rd24, %rd25;
	cvta.to.global.u64 	%rd27, %rd12;
	add.s64 	%rd28, %rd26, %rd27;
	add.s64 	%rd44, %rd28, 8;
	mul.wide.s32 	%rd4, %r28, 4;
	mov.f32 	%f458, 0f00000000;
	mov.b32 	%r38, 0;
	mov.f32 	%f457, %f458;
	mov.f32 	%f456, %f458;
	mov.f32 	%f455, %f458;
	mov.f32 	%f454, %f458;
	mov.f32 	%f453, %f458;
	mov.f32 	%f452, %f458;
	mov.f32 	%f451, %f458;
	mov.f32 	%f450, %f458;
	mov.f32 	%f449, %f458;
	mov.f32 	%f448, %f458;
	mov.f32 	%f447, %f458;
	mov.f32 	%f446, %f458;
	mov.f32 	%f445, %f458;
	mov.f32 	%f444, %f458;
	mov.f32 	%f443, %f458;
$L__BB0_2:
	ld.param.u32 	%r36, [_Z6sgemm4iiifPfiS_ifS_i_param_5];
	ld.global.f32 	%f51, [%rd46];
	st.shared.f32 	[%r9], %f51;
	mul.wide.s32 	%rd29, %r36, 4;
	add.s64 	%rd30, %rd46, %rd29;
	ld.global.f32 	%f52, [%rd30];
	st.shared.f32 	[%r9+64], %f52;
	mul.wide.s32 	%rd31, %r36, 8;
	add.s64 	%rd32, %rd46, %rd31;
	ld.global.f32 	%f53, [%rd32];
	st.shared.f32 	[%r9+128], %f53;
	ld.global.f32 	%f54, [%rd45];
	st.shared.f32 	[%r9+192], %f54;
	ld.global.f32 	%f55, [%rd44+-8];
	st.shared.f32 	[%r10], %f55;
	ld.global.f32 	%f56, [%rd44+-4];
	st.shared.f32 	[%r10+4], %f56;
	ld.global.f32 	%f57, [%rd44];
	st.shared.f32 	[%r10+8], %f57;
	ld.global.f32 	%f58, [%rd44+4];
	st.shared.f32 	[%r10+12], %f58;
	bar.sync 	0;
	ld.shared.f32 	%f59, [%r8];
	shl.b32 	%r29, %r5, 2;
	mov.u32 	%r30, _ZZ6sgemm4iiifPfiS_ifS_iE8b_shared;
	add.s32 	%r31, %r30, %r29;
	ld.shared.f32 	%f60, [%r31];
	fma.rn.f32 	%f61, %f59, %f60, %f443;
	ld.shared.f32 	%f62, [%r31+4];
	fma.rn.f32 	%f63, %f59, %f62, %f444;
	ld.shared.f32 	%f64, [%r31+8];
	fma.rn.f32 	%f65, %f59, %f64, %f445;
	ld.shared.f32 	%f66, [%r31+12];
	fma.rn.f32 	%f67, %f59, %f66, %f446;
	ld.shared.f32 	%f68, [%r8+64];
	fma.rn.f32 	%f69, %f68, %f60, %f447;
	fma.rn.f32 	%f70, %f68, %f62, %f448;
	fma.rn.f32 	%f71, %f68, %f64, %f449;
	fma.rn.f32 	%f72, %f68, %f66, %f450;
	ld.shared.f32 	%f73, [%r8+128];
	fma.rn.f32 	%f74, %f73, %f60, %f451;
	fma.rn.f32 	%f75, %f73, %f62, %f452;
	fma.rn.f32 	%f76, %f73, %f64, %f453;
	fma.rn.f32 	%f77, %f73, %f66, %f454;
	ld.shared.f32 	%f78, [%r8+192];
	fma.rn.f32 	%f79, %f78, %f60, %f455;
	fma.rn.f32 	%f80, %f78, %f62, %f456;
	fma.rn.f32 	%f81, %f78, %f64, %f457;
	fma.rn.f32 	%f82, %f78, %f66, %f458;
	ld.shared.f32 	%f83, [%r8+4];
	ld.shared.f32 	%f84, [%r31+256];
	fma.rn.f32 	%f85, %f83, %f84, %f61;
	ld.shared.f32 	%f86, [%r31+260];
	fma.rn.f32 	%f87, %f83, %f86, %f63;
	ld.shared.f32 	%f88, [%r31+264];
	fma.rn.f32 	%f89, %f83, %f88, %f65;
	ld.shared.f32 	%f90, [%r31+268];
	fma.rn.f32 	%f91, %f83, %f90, %f67;
	ld.shared.f32 	%f92, [%r8+68];
	fma.rn.f32 	%f93, %f92, %f84, %f69;
	fma.rn.f32 	%f94, %f92, %f86, %f70;
	fma.rn.f32 	%f95, %f92, %f88, %f71;
	fma.rn.f32 	%f96, %f92, %f90, %f72;
	ld.shared.f32 	%f97, [%r8+132];
	fma.rn.f32 	%f98, %f97, %f84, %f74;
	fma.rn.f32 	%f99, %f97, %f86, %f75;
	fma.rn.f32 	%f100, %f97, %f88, %f76;
	fma.rn.f32 	%f101, %f97, %f90, %f77;
	ld.shared.f32 	%f102, [%r8+196];
	fma.rn.f32 	%f103, %f102, %f84, %f79;
	fma.rn.f32 	%f104, %f102, %f86, %f80;
	fma.rn.f32 	%f105, %f102, %f88, %f81;
	fma.rn.f32 	%f106, %f102, %f90, %f82;
	ld.shared.f32 	%f107, [%r8+8];
	ld.shared.f32 	%f108, [%r31+512];
	fma.rn.f32 	%f109, %f107, %f108, %f85;
	ld.shared.f32 	%f110, [%r31+516];
	fma.rn.f32 	%f111, %f107, %f110, %f87;
	ld.shared.f32 	%f112, [%r31+520];
	fma.rn.f32 	%f113, %f107, %f112, %f89;
	ld.shared.f32 	%f114, [%r31+524];
	fma.rn.f32 	%f115, %f107, %f114, %f91;
	ld.shared.f32 	%f116, [%r8+72];
	fma.rn.f32 	%f117, %f116, %f108, %f93;
	fma.rn.f32 	%f118, %f116, %f110, %f94;
	fma.rn.f32 	%f119, %f116, %f112, %f95;
	fma.rn.f32 	%f120, %f116, %f114, %f96;
	ld.shared.f32 	%f121, [%r8+136];
	fma.rn.f32 	%f122, %f121, %f108, %f98;
	fma.rn.f32 	%f123, %f121, %f110, %f99;
	fma.rn.f32 	%f124, %f121, %f112, %f100;
	fma.rn.f32 	%f125, %f121, %f114, %f101;
	ld.shared.f32 	%f126, [%r8+200];
	fma.rn.f32 	%f127, %f126, %f108, %f103;
	fma.rn.f32 	%f128, %f126, %f110, %f104;
	fma.rn.f32 	%f129, %f126, %f112, %f105;
	fma.rn.f32 	%f130, %f126, %f114, %f106;
	ld.shared.f32 	%f131, [%r8+12];
	ld.shared.f32 	%f132, [%r31+768];
	fma.rn.f32 	%f133, %f131, %f132, %f109;
	ld.shared.f32 	%f134, [%r31+772];
	fma.rn.f32 	%f135, %f131, %f134, %f111;
	ld.shared.f32 	%f136, [%r31+776];
	fma.rn.f32 	%f137, %f131, %f136, %f113;
	ld.shared.f32 	%f138, [%r31+780];
	fma.rn.f32 	%f139, %f131, %f138, %f115;
	ld.shared.f32 	%f140, [%r8+76];
	fma.rn.f32 	%f141, %f140, %f132, %f117;
	fma.rn.f32 	%f142, %f140, %f134, %f118;
	fma.rn.f32 	%f143, %f140, %f136, %f119;
	fma.rn.f32 	%f144, %f140, %f138, %f120;
	ld.shared.f32 	%f145, [%r8+140];
	fma.rn.f32 	%f146, %f145, %f132, %f122;
	fma.rn.f32 	%f147, %f145, %f134, %f123;
	fma.rn.f32 	%f148, %f145, %f136, %f124;
	fma.rn.f32 	%f149, %f145, %f138, %f125;
	ld.shared.f32 	%f150, [%r8+204];
	fma.rn.f32 	%f151, %f150, %f132, %f127;
	fma.rn.f32 	%f152, %f150, %f134, %f128;
	fma.rn.f32 	%f153, %f150, %f136, %f129;
	fma.rn.f32 	%f154, %f150, %f138, %f130;
	ld.shared.f32 	%f155, [%r8+16];
	ld.shared.f32 	%f156, [%r31+1024];
	fma.rn.f32 	%f157, %f155, %f156, %f133;
	ld.shared.f32 	%f158, [%r31+1028];
	fma.rn.f32 	%f159, %f155, %f158, %f135;
	ld.shared.f32 	%f160, [%r31+1032];
	fma.rn.f32 	%f161, %f155, %f160, %f137;
	ld.shared.f32 	%f162, [%r31+1036];
	fma.rn.f32 	%f163, %f155, %f162, %f139;
	ld.shared.f32 	%f164, [%r8+80];
	fma.rn.f32 	%f165, %f164, %f156, %f141;
	fma.rn.f32 	%f166, %f164, %f158, %f142;
	fma.rn.f32 	%f167, %f164, %f160, %f143;
	fma.rn.f32 	%f168, %f164, %f162, %f144;
	ld.shared.f32 	%f169, [%r8+144];
	fma.rn.f32 	%f170, %f169, %f156, %f146;
	fma.rn.f32 	%f171, %f169, %f158, %f147;
	fma.rn.f32 	%f172, %f169, %f160, %f148;
	fma.rn.f32 	%f173, %f169, %f162, %f149;
	ld.shared.f32 	%f174, [%r8+208];
	fma.rn.f32 	%f175, %f174, %f156, %f151;
	fma.rn.f32 	%f176, %f174, %f158, %f152;
	fma.rn.f32 	%f177, %f174, %f160, %f153;
	fma.rn.f32 	%f178, %f174, %f162, %f154;
	ld.shared.f32 	%f179, [%r8+20];
	ld.shared.f32 	%f180, [%r31+1280];
	fma.rn.f32 	%f181, %f179, %f180, %f157;
	ld.shared.f32 	%f182, [%r31+1284];
	fma.rn.f32 	%f183, %f179, %f182, %f159;
	ld.shared.f32 	%f184, [%r31+1288];
	fma.rn.f32 	%f185, %f179, %f184, %f161;
	ld.shared.f32 	%f186, [%r31+1292];
	fma.rn.f32 	%f187, %f179, %f186, %f163;
	ld.shared.f32 	%f188, [%r8+84];
	fma.rn.f32 	%f189, %f188, %f180, %f165;
	fma.rn.f32 	%f190, %f188, %f182, %f166;
	fma.rn.f32 	%f191, %f188, %f184, %f167;
	fma.rn.f32 	%f192, %f188, %f186, %f168;
	ld.shared.f32 	%f193, [%r8+148];
	fma.rn.f32 	%f194, %f193, %f180, %f170;
	fma.rn.f32 	%f195, %f193, %f182, %f171;
	fma.rn.f32 	%f196, %f193, %f184, %f172;
	fma.rn.f32 	%f197, %f193, %f186, %f173;
	ld.shared.f32 	%f198, [%r8+212];
	fma.rn.f32 	%f199, %f198, %f180, %f175;
	fma.rn.f32 	%f200, %f198, %f182, %f176;
	fma.rn.f32 	%f201, %f198, %f184, %f177;
	fma.rn.f32 	%f202, %f198, %f186, %f178;
	ld.shared.f32 	%f203, [%r8+24];
	ld.shared.f32 	%f204, [%r31+1536];
	fma.rn.f32 	%f205, %f203, %f204, %f181;
	ld.shared.f32 	%f206, [%r31+1540];
	fma.rn.f32 	%f207, %f203, %f206, %f183;
	ld.shared.f32 	%f208, [%r31+1544];
	fma.rn.f32 	%f209, %f203, %f208, %f185;
	ld.shared.f32 	%f210, [%r31+1548];
	fma.rn.f32 	%f211, %f203, %f210, %f187;
	ld.shared.f32 	%f212, [%r8+88];
	fma.rn.f32 	%f213, %f212, %f204, %f189;
	fma.rn.f32 	%f214, %f212, %f206, %f190;
	fma.rn.f32 	%f215, %f212, %f208, %f191;
	fma.rn.f32 	%f216, %f212, %f210, %f192;
	ld.shared.f32 	%f217, [%r8+152];
	fma.rn.f32 	%f218, %f217, %f204, %f194;
	fma.rn.f32 	%f219, %f217, %f206, %f195;
	fma.rn.f32 	%f220, %f217, %f208, %f196;
	fma.rn.f32 	%f221, %f217, %f210, %f197;
	ld.shared.f32 	%f222, [%r8+216];
	fma.rn.f32 	%f223, %f222, %f204, %f199;
	fma.rn.f32 	%f224, %f222, %f206, %f200;
	fma.rn.f32 	%f225, %f222, %f208, %f201;
	fma.rn.f32 	%f226, %f222, %f210, %f202;
	ld.shared.f32 	%f227, [%r8+28];
	ld.shared.f32 	%f228, [%r31+1792];
	fma.rn.f32 	%f229, %f227, %f228, %f205;
	ld.shared.f32 	%f230, [%r31+1796];
	fma.rn.f32 	%f231, %f227, %f230, %f207;
	ld.shared.f32 	%f232, [%r31+1800];
	fma.rn.f32 	%f233, %f227, %f232, %f209;
	ld.shared.f32 	%f234, [%r31+1804];
	fma.rn.f32 	%f235, %f227, %f234, %f211;
	ld.shared.f32 	%f236, [%r8+92];
	fma.rn.f32 	%f237, %f236, %f228, %f213;
	fma.rn.f32 	%f238, %f236, %f230, %f214;
	fma.rn.f32 	%f239, %f236, %f232, %f215;
	fma.rn.f32 	%f240, %f236, %f234, %f216;
	ld.shared.f32 	%f241, [%r8+156];
	fma.rn.f32 	%f242, %f241, %f228, %f218;
	fma.rn.f32 	%f243, %f241, %f230, %f219;
	fma.rn.f32 	%f244, %f241, %f232, %f220;
	fma.rn.f32 	%f245, %f241, %f234, %f221;
	ld.shared.f32 	%f246, [%r8+220];
	fma.rn.f32 	%f247, %f246, %f228, %f223;
	fma.rn.f32 	%f248, %f246, %f230, %f224;
	fma.rn.f32 	%f249, %f246, %f232, %f225;
	fma.rn.f32 	%f250, %f246, %f234, %f226;
	ld.shared.f32 	%f251, [%r8+32];
	ld.shared.f32 	%f252, [%r31+2048];
	fma.rn.f32 	%f253, %f251, %f252, %f229;
	ld.shared.f32 	%f254, [%r31+2052];
	fma.rn.f32 	%f255, %f251, %f254, %f231;
	ld.shared.f32 	%f256, [%r31+2056];
	fma.rn.f32 	%f257, %f251, %f256, %f233;
	ld.shared.f32 	%f258, [%r31+2060];
	fma.rn.f32 	%f259, %f251, %f258, %f235;
	ld.shared.f32 	%f260, [%r8+96];
	fma.rn.f32 	%f261, %f260, %f252, %f237;
	fma.rn.f32 	%f262, %f260, %f254, %f238;
	fma.rn.f32 	%f263, %f260, %f256, %f239;
	fma.rn.f32 	%f264, %f260, %f258, %f240;
	ld.shared.f32 	%f265, [%r8+160];
	fma.rn.f32 	%f266, %f265, %f252, %f242;
	fma.rn.f32 	%f267, %f265, %f254, %f243;
	fma.rn.f32 	%f268, %f265, %f256, %f244;
	fma.rn.f32 	%f269, %f265, %f258, %f245;
	ld.shared.f32 	%f270, [%r8+224];
	fma.rn.f32 	%f271, %f270, %f252, %f247;
	fma.rn.f32 	%f272, %f270, %f254, %f248;
	fma.rn.f32 	%f273, %f270, %f256, %f249;
	fma.rn.f32 	%f274, %f270, %f258, %f250;
	ld.shared.f32 	%f275, [%r8+36];
	ld.shared.f32 	%f276, [%r31+2304];
	fma.rn.f32 	%f277, %f275, %f276, %f253;
	ld.shared.f32 	%f278, [%r31+2308];
	fma.rn.f32 	%f279, %f275, %f278, %f255;
	ld.shared.f32 	%f280, [%r31+2312];
	fma.rn.f32 	%f281, %f275, %f280, %f257;
	ld.shared.f32 	%f282, [%r31+2316];
	fma.rn.f32 	%f283, %f275, %f282, %f259;
	ld.shared.f32 	%f284, [%r8+100];
	fma.rn.f32 	%f285, %f284, %f276, %f261;
	fma.rn.f32 	%f286, %f284, %f278, %f262;
	fma.rn.f32 	%f287, %f284, %f280, %f263;
	fma.rn.f32 	%f288, %f284, %f282, %f264;
	ld.shared.f32 	%f289, [%r8+164];
	fma.rn.f32 	%f290, %f289, %f276, %f266;
	fma.rn.f32 	%f291, %f289, %f278, %f267;
	fma.rn.f32 	%f292, %f289, %f280, %f268;
	fma.rn.f32 	%f293, %f289, %f282, %f269;
	ld.shared.f32 	%f294, [%r8+228];
	fma.rn.f32 	%f295, %f294, %f276, %f271;
	fma.rn.f32 	%f296, %f294, %f278, %f272;
	fma.rn.f32 	%f297, %f294, %f280, %f273;
	fma.rn.f32 	%f298, %f294, %f282, %f274;
	ld.shared.f32 	%f299, [%r8+40];
	ld.shared.f32 	%f300, [%r31+2560];
	fma.rn.f32 	%f301, %f299, %f300, %f277;
	ld.shared.f32 	%f302, [%r31+2564];
	fma.rn.f32 	%f303, %f299, %f302, %f279;
	ld.shared.f32 	%f304, [%r31+2568];
	fma.rn.f32 	%f305, %f299, %f304, %f281;
	ld.shared.f32 	%f306, [%r31+2572];
	fma.rn.f32 	%f307, %f299, %f306, %f283;
	ld.shared.f32 	%f308, [%r8+104];
	fma.rn.f32 	%f309, %f308, %f300, %f285;
	fma.rn.f32 	%f310, %f308, %f302, %f286;
	fma.rn.f32 	%f311, %f308, %f304, %f287;
	fma.rn.f32 	%f312, %f308, %f306, %f288;
	ld.shared.f32 	%f313, [%r8+168];
	fma.rn.f32 	%f314, %f313, %f300, %f290;
	fma.rn.f32 	%f315, %f313, %f302, %f291;
	fma.rn.f32 	%f316, %f313, %f304, %f292;
	fma.rn.f32 	%f317, %f313, %f306, %f293;
	ld.shared.f32 	%f318, [%r8+232];
	fma.rn.f32 	%f319, %f318, %f300, %f295;
	fma.rn.f32 	%f320, %f318, %f302, %f296;
	fma.rn.f32 	%f321, %f318, %f304, %f297;
	fma.rn.f32 	%f322, %f318, %f306, %f298;
	ld.shared.f32 	%f323, [%r8+44];
	ld.shared.f32 	%f324, [%r31+2816];
	fma.rn.f32 	%f325, %f323, %f324, %f301;
	ld.shared.f32 	%f326, [%r31+2820];
	fma.rn.f32 	%f327, %f323, %f326, %f303;
	ld.shared.f32 	%f328, [%r31+2824];
	fma.rn.f32 	%f329, %f323, %f328, %f305;
	ld.shared.f32 	%f330, [%r31+2828];
	fma.rn.f32 	%f331, %f323, %f330, %f307;
	ld.shared.f32 	%f332, [%r8+108];
	fma.rn.f32 	%f333, %f332, %f324, %f309;
	fma.rn.f32 	%f334, %f332, %f326, %f310;
	fma.rn.f32 	%f335, %f332, %f328, %f311;
	fma.rn.f32 	%f336, %f332, %f330, %f312;
	ld.shared.f32 	%f337, [%r8+172];
	fma.rn.f32 	%f338, %f337, %f324, %f314;
	fma.rn.f32 	%f339, %f337, %f326, %f315;
	fma.rn.f32 	%f340, %f337, %f328, %f316;
	fma.rn.f32 	%f341, %f337, %f330, %f317;
	ld.shared.f32 	%f342, [%r8+236];
	fma.rn.f32 	%f343, %f342, %f324, %f319;
	fma.rn.f32 	%f344, %f342, %f326, %f320;
	fma.rn.f32 	%f345, %f342, %f328, %f321;
	fma.rn.f32 	%f346, %f342, %f330, %f322;
	ld.shared.f32 	%f347, [%r8+48];
	ld.shared.f32 	%f348, [%r31+3072];
	fma.rn.f32 	%f349, %f347, %f348, %f325;
	ld.shared.f32 	%f350, [%r31+3076];
	fma.rn.f32 	%f351, %f347, %f350, %f327;
	ld.shared.f32 	%f352, [%r31+3080];
	fma.rn.f32 	%f353, %f347, %f352, %f329;
	ld.shared.f32 	%f354, [%r31+3084];
	fma.rn.f32 	%f355, %f347, %f354, %f331;
	ld.shared.f32 	%f356, [%r8+112];
	fma.rn.f32 	%f357, %f356, %f348, %f333;
	fma.rn.f32 	%f358, %f356, %f350, %f334;
	fma.rn.f32 	%f359, %f356, %f352, %f335;
	fma.rn.f32 	%f360, %f356, %f354, %f336;
	ld.shared.f32 	%f361, [%r8+176];
	fma.rn.f32 	%f362, %f361, %f348, %f338;
	fma.rn.f32 	%f363, %f361, %f350, %f339;
	fma.rn.f32 	%f364, %f361, %f352, %f340;
	fma.rn.f32 	%f365, %f361, %f354, %f341;
	ld.shared.f32 	%f366, [%r8+240];
	fma.rn.f32 	%f367, %f366, %f348, %f343;
	fma.rn.f32 	%f368, %f366, %f350, %f344;
	fma.rn.f32 	%f369, %f366, %f352, %f345;
	fma.rn.f32 	%f370, %f366, %f354, %f346;
	ld.shared.f32 	%f371, [%r8+52];
	ld.shared.f32 	%f372, [%r31+3328];
	fma.rn.f32 	%f373, %f371, %f372, %f349;
	ld.shared.f32 	%f374, [%r31+3332];
	fma.rn.f32 	%f375, %f371, %f374, %f351;
	ld.shared.f32 	%f376, [%r31+3336];
	fma.rn.f32 	%f377, %f371, %f376, %f353;
	ld.shared.f32 	%f378, [%r31+3340];
	fma.rn.f32 	%f379, %f371, %f378, %f355;
	ld.shared.f32 	%f380, [%r8+116];
	fma.rn.f32 	%f381, %f380, %f372, %f357;
	fma.rn.f32 	%f382, %f380, %f374, %f358;
	fma.rn.f32 	%f383, %f380, %f376, %f359;
	fma.rn.f32 	%f384, %f380, %f378, %f360;
	ld.shared.f32 	%f385, [%r8+180];
	fma.rn.f32 	%f386, %f385, %f372, %f362;
	fma.rn.f32 	%f387, %f385, %f374, %f363;
	fma.rn.f32 	%f388, %f385, %f376, %f364;
	fma.rn.f32 	%f389, %f385, %f378, %f365;
	ld.shared.f32 	%f390, [%r8+244];
	fma.rn.f32 	%f391, %f390, %f372, %f367;
	fma.rn.f32 	%f392, %f390, %f374, %f368;
	fma.rn.f32 	%f393, %f390, %f376, %f369;
	fma.rn.f32 	%f394, %f390, %f378, %f370;
	ld.shared.f32 	%f395, [%r8+56];
	ld.shared.f32 	%f396, [%r31+3584];
	fma.rn.f32 	%f397, %f395, %f396, %f373;
	ld.shared.f32 	%f398, [%r31+3588];
	fma.rn.f32 	%f399, %f395, %f398, %f375;
	ld.shared.f32 	%f400, [%r31+3592];
	fma.rn.f32 	%f401, %f395, %f400, %f377;
	ld.shared.f32 	%f402, [%r31+3596];
	fma.rn.f32 	%f403, %f395, %f402, %f379;
	ld.shared.f32 	%f404, [%r8+120];
	fma.rn.f32 	%f405, %f404, %f396, %f381;
	fma.rn.f32 	%f406, %f404, %f398, %f382;
	fma.rn.f32 	%f407, %f404, %f400, %f383;
	fma.rn.f32 	%f408, %f404, %f402, %f384;
	ld.shared.f32 	%f409, [%r8+184];
	fma.rn.f32 	%f410, %f409, %f396, %f386;
	fma.rn.f32 	%f411, %f409, %f398, %f387;
	fma.rn.f32 	%f412, %f409, %f400, %f388;
	fma.rn.f32 	%f413, %f409, %f402, %f389;
	ld.shared.f32 	%f414, [%r8+248];
	fma.rn.f32 	%f415, %f414, %f396, %f391;
	fma.rn.f32 	%f416, %f414, %f398, %f392;
	fma.rn.f32 	%f417, %f414, %f400, %f393;
	fma.rn.f32 	%f418, %f414, %f402, %f394;
	ld.shared.f32 	%f419, [%r8+60];
	ld.shared.f32 	%f420, [%r31+3840];
	fma.rn.f32 	%f443, %f419, %f420, %f397;
	ld.shared.f32 	%f421, [%r31+3844];
	fma.rn.f32 	%f444, %f419, %f421, %f399;
	ld.shared.f32 	%f422, [%r31+3848];
	fma.rn.f32 	%f445, %f419, %f422, %f401;
	ld.shared.f32 	%f423, [%r31+3852];
	fma.rn.f32 	%f446, %f419, %f423, %f403;
	ld.shared.f32 	%f424, [%r8+124];
	fma.rn.f32 	%f447, %f424, %f420, %f405;
	fma.rn.f32 	%f448, %f424, %f421, %f406;
	fma.rn.f32 	%f449, %f424, %f422, %f407;
	fma.rn.f32 	%f450, %f424, %f423, %f408;
	ld.shared.f32 	%f425, [%r8+188];
	fma.rn.f32 	%f451, %f425, %f420, %f410;
	fma.rn.f32 	%f452, %f425, %f421, %f411;
	fma.rn.f32 	%f453, %f425, %f422, %f412;
	fma.rn.f32 	%f454, %f425, %f423, %f413;
	ld.shared.f32 	%f426, [%r8+252];
	fma.rn.f32 	%f455, %f426, %f420, %f415;
	fma.rn.f32 	%f456, %f426, %f421, %f416;
	fma.rn.f32 	%f457, %f426, %f422, %f417;
	fma.rn.f32 	%f458, %f426, %f423, %f418;
	bar.sync 	0;
	add.s32 	%r38, %r38, 16;
	add.s64 	%rd46, %rd46, 64;
	add.s64 	%rd45, %rd45, 64;
	add.s64 	%rd44, %rd44, %rd4;
	setp.lt.s32 	%p2, %r38, %r13;
	@%p2 bra 	$L__BB0_2;
$L__BB0_3:
	ld.param.u32 	%r37, [_Z6sgemm4iiifPfiS_ifS_i_param_10];
	ld.param.u64 	%rd43, [_Z6sgemm4iiifPfiS_ifS_i_param_9];
	shl.b32 	%r32, %r3, 6;
	mad.lo.s32 	%r33, %r37, %r6, %r32;
	cvt.s64.s32 	%rd33, %r33;
	cvta.to.global.u64 	%rd34, %rd43;
	mad.lo.s32 	%r34, %r37, %r4, %r5;
	cvt.s64.s32 	%rd35, %r34;
	add.s64 	%rd36, %rd33, %rd35;
	shl.b64 	%rd37, %rd36, 2;
	add.s64 	%rd38, %rd34, %rd37;
	st.global.v4.f32 	[%rd38], {%f443, %f444, %f445, %f446};
	mul.wide.s32 	%rd39, %r37, 4;
	add.s64 	%rd40, %rd38, %rd39;
	st.global.v4.f32 	[%rd40], {%f447, %f448, %f449, %f450};
	add.s64 	%rd41, %rd40, %rd39;
	st.global.v4.f32 	[%rd41], {%f451, %f452, %f453, %f454};
	add.s64 	%rd42, %rd41, %rd39;
	st.global.v4.f32 	[%rd42], {%f455, %f456, %f457, %f458};
	ret;

}


// ===== COMPILED SASS (sm_100) =====

	.target	sm_100

	.elftype	@"ET_EXEC"


//--------------------- .note.nv.tkinfo           --------------------------
	.section	.note.nv.tkinfo,"",@"SHT_NOTE"
	.sectionflags	@"SHF_NOTE_NV_TKINFO"
	.tkinfo
        /*0018*/ 	.word	0x00000002
        /*0030*/ 	.string	""
        /*0030*/ 	.string	"ptxas"
        /*0030*/ 	.string	"Cuda compilation tools, release 13.0, V13.0.88"
        /*0030*/ 	.string	"Build cuda_13.0.r13.0/compiler.36424714_0"
        /*0030*/ 	.string	"-arch sm_100 -m 64 "



//--------------------- .note.nv.cuinfo           --------------------------
	.section	.note.nv.cuinfo,"",@"SHT_NOTE"
	.sectionflags	@"SHF_NOTE_NV_CUINFO"
        /*0018*/ 	.short	0x0002
        /*001a*/ 	.short	0x0064
        /*001c*/ 	.short	0x0082
	.zero		2


//--------------------- .nv.info                  --------------------------
	.section	.nv.info,"",@"SHT_CUDA_INFO"
	.align	4


	//----- nvinfo : EIATTR_REGCOUNT
	.align		4
        /*0000*/ 	.byte	0x04, 0x2f
        /*0002*/ 	.short	(.L_1 - .L_0)
	.align		4
.L_0:
        /*0004*/ 	.word	index@(_Z6sgemm4iiifPfiS_ifS_i)
        /*0008*/ 	.word	0x00000040


	//----- nvinfo : EIATTR_FRAME_SIZE
	.align		4
.L_1:
        /*000c*/ 	.byte	0x04, 0x11
        /*000e*/ 	.short	(.L_3 - .L_2)
	.align		4
.L_2:
        /*0010*/ 	.word	index@(_Z6sgemm4iiifPfiS_ifS_i)
        /*0014*/ 	.word	0x00000000


	//----- nvinfo : EIATTR_MIN_STACK_SIZE
	.align		4
.L_3:
        /*0018*/ 	.byte	0x04, 0x12
        /*001a*/ 	.short	(.L_5 - .L_4)
	.align		4
.L_4:
        /*001c*/ 	.word	index@(_Z6sgemm4iiifPfiS_ifS_i)
        /*0020*/ 	.word	0x00000000
.L_5:


//--------------------- .nv.compat                --------------------------
	.section	.nv.compat,"",@"SHT_CUDA_COMPAT_INFO"
	.align	4
        /*0000*/ 	.byte	0x02, 0x09, 0x00, 0x00, 0x02, 0x02, 0x01, 0x00, 0x02, 0x05, 0x05, 0x00, 0x03, 0x07, 0x01, 0x01
        /*0010*/ 	.byte	0x02, 0x03, 0x00, 0x00, 0x02, 0x06, 0x01, 0x00, 0x04, 0x0b, 0x08, 0x00, 0x09, 0x00, 0x00, 0x00
        /*0020*/ 	.byte	0x00, 0x00, 0x00, 0x00


//--------------------- .nv.info._Z6sgemm4iiifPfiS_ifS_i --------------------------
	.section	.nv.info._Z6sgemm4iiifPfiS_ifS_i,"",@"SHT_CUDA_INFO"
	.sectionflags	@""
	.align	4


	//----- nvinfo : EIATTR_CUDA_API_VERSION
	.align		4
        /*0000*/ 	.byte	0x04, 0x37
        /*0002*/ 	.short	(.L_7 - .L_6)
.L_6:
        /*0004*/ 	.word	0x00000082


	//----- nvinfo : EIATTR_KPARAM_INFO
	.align		4
.L_7:
        /*0008*/ 	.byte	0x04, 0x17
        /*000a*/ 	.short	(.L_9 - .L_8)
.L_8:
        /*000c*/ 	.word	0x00000000
        /*0010*/ 	.short	0x000a
        /*0012*/ 	.short	0x0038
        /*0014*/ 	.byte	0x00, 0xf0, 0x11, 0x00


	//----- nvinfo : EIATTR_KPARAM_INFO
	.align		4
.L_9:
        /*0018*/ 	.byte	0x04, 0x17
        /*001a*/ 	.short	(.L_11 - .L_10)
.L_10:
        /*001c*/ 	.word	0x00000000
        /*0020*/ 	.short	0x0009
        /*0022*/ 	.short	0x0030
        /*0024*/ 	.byte	0x00, 0xf5, 0x21, 0x00


	//----- nvinfo : EIATTR_KPARAM_INFO
	.align		4
.L_11:
        /*0028*/ 	.byte	0x04, 0x17
        /*002a*/ 	.short	(.L_13 - .L_12)
.L_12:
        /*002c*/ 	.word	0x00000000
        /*0030*/ 	.short	0x0008
        /*0032*/ 	.short	0x002c
        /*0034*/ 	.byte	0x00, 0xf0, 0x11, 0x00


	//----- nvinfo : EIATTR_KPARAM_INFO
	.align		4
.L_13:
        /*0038*/ 	.byte	0x04, 0x17
        /*003a*/ 	.short	(.L_15 - .L_14)
.L_14:
        /*003c*/ 	.word	0x00000000
        /*0040*/ 	.short	0x0007
        /*0042*/ 	.short	0x0028
        /*0044*/ 	.byte	0x00, 0xf0, 0x11, 0x00


	//----- nvinfo : EIATTR_KPARAM_INFO
	.align		4
.L_15:
        /*0048*/ 	.byte	0x04, 0x17
        /*004a*/ 	.short	(.L_17 - .L_16)
.L_16:
        /*004c*/ 	.word	0x00000000
        /*0050*/ 	.short	0x0006
        /*0052*/ 	.short	0x0020
        /*0054*/ 	.byte	0x00, 0xf5, 0x21, 0x00


	//----- nvinfo : EIATTR_KPARAM_INFO
	.align		4
.L_17:
        /*0058*/ 	.byte	0x04, 0x17
        /*005a*/ 	.short	(.L_19 - .L_18)
.L_18:
        /*005c*/ 	.word	0x00000000
        /*0060*/ 	.short	0x0005
        /*0062*/ 	.short	0x0018
        /*0064*/ 	.byte	0x00, 0xf0, 0x11, 0x00


	//----- nvinfo : EIATTR_KPARAM_INFO
	.align		4
.L_19:
        /*0068*/ 	.byte	0x04, 0x17
        /*006a*/ 	.short	(.L_21 - .L_20)
.L_20:
        /*006c*/ 	.word	0x00000000
        /*0070*/ 	.short	0x0004
        /*0072*/ 	.short	0x0010
        /*0074*/ 	.byte	0x00, 0xf5, 0x21, 0x00


	//----- nvinfo : EIATTR_KPARAM_INFO
	.align		4
.L_21:
        /*0078*/ 	.byte	0x04, 0x17
        /*007a*/ 	.short	(.L_23 - .L_22)
.L_22:
        /*007c*/ 	.word	0x00000000
        /*0080*/ 	.short	0x0003
        /*0082*/ 	.short	0x000c
        /*0084*/ 	.byte	0x00, 0xf0, 0x11, 0x00


	//----- nvinfo : EIATTR_KPARAM_INFO
	.align		4
.L_23:
        /*0088*/ 	.byte	0x04, 0x17
        /*008a*/ 	.short	(.L_25 - .L_24)
.L_24:
        /*008c*/ 	.word	0x00000000
        /*0090*/ 	.short	0x0002
        /*0092*/ 	.short	0x0008
        /*0094*/ 	.byte	0x00, 0xf0, 0x11, 0x00


	//----- nvinfo : EIATTR_KPARAM_INFO
	.align		4
.L_25:
        /*0098*/ 	.byte	0x04, 0x17
        /*009a*/ 	.short	(.L_27 - .L_26)
.L_26:
        /*009c*/ 	.word	0x00000000
        /*00a0*/ 	.short	0x0001
        /*00a2*/ 	.short	0x0004
        /*00a4*/ 	.byte	0x00, 0xf0, 0x11, 0x00


	//----- nvinfo : EIATTR_KPARAM_INFO
	.align		4
.L_27:
        /*00a8*/ 	.byte	0x04, 0x17
        /*00aa*/ 	.short	(.L_29 - .L_28)
.L_28:
        /*00ac*/ 	.word	0x00000000
        /*00b0*/ 	.short	0x0000
        /*00b2*/ 	.short	0x0000
        /*00b4*/ 	.byte	0x00, 0xf0, 0x11, 0x00


	//----- nvinfo : EIATTR_SPARSE_MMA_MASK
	.align		4
.L_29:
        /*00b8*/ 	.byte	0x03, 0x50
        /*00ba*/ 	.short	0x0000


	//----- nvinfo : EIATTR_MAXREG_COUNT
	.align		4
        /*00bc*/ 	.byte	0x03, 0x1b
        /*00be*/ 	.short	0x00ff


	//----- nvinfo : EIATTR_NUM_BARRIERS
	.align		4
        /*00c0*/ 	.byte	0x02, 0x4c
        /*00c2*/ 	.byte	0x01
	.zero		1


	//----- nvinfo : EIATTR_MERCURY_ISA_VERSION
	.align		4
        /*00c4*/ 	.byte	0x03, 0x5f
        /*00c6*/ 	.short	0x0101


	//----- nvinfo : EIATTR_VRC_CTA_INIT_COUNT
	.align		4
        /*00c8*/ 	.byte	0x02, 0x4a
	.zero		1
	.zero		1


	//----- nvinfo : EIATTR_EXIT_INSTR_OFFSETS
	.align		4
        /*00cc*/ 	.byte	0x04, 0x1c
        /*00ce*/ 	.short	(.L_31 - .L_30)


	//   ....[0]....
.L_30:
        /*00d0*/ 	.word	0x00001930


	//----- nvinfo : EIATTR_CBANK_PARAM_SIZE
	.align		4
.L_31:
        /*00d4*/ 	.byte	0x03, 0x19
        /*00d6*/ 	.short	0x003c


	//----- nvinfo : EIATTR_PARAM_CBANK
	.align		4
        /*00d8*/ 	.byte	0x04, 0x0a
        /*00da*/ 	.short	(.L_33 - .L_32)
	.align		4
.L_32:
        /*00dc*/ 	.word	index@(.nv.constant0._Z6sgemm4iiifPfiS_ifS_i)
        /*00e0*/ 	.short	0x0380
        /*00e2*/ 	.short	0x003c


	//----- nvinfo : EIATTR_SW_WAR
	.align		4
.L_33:
        /*00e4*/ 	.byte	0x04, 0x36
        /*00e6*/ 	.short	(.L_35 - .L_34)
.L_34:
        /*00e8*/ 	.word	0x00000008
.L_35:


//--------------------- .nv.callgraph             --------------------------
	.section	.nv.callgraph,"",@"SHT_CUDA_CALLGRAPH"
	.align	4
	.sectionentsize	8
	.align		4
        /*0000*/ 	.word	0x00000000
	.align		4
        /*0004*/ 	.word	0xffffffff
	.align		4
        /*0008*/ 	.word	0x00000000
	.align		4
        /*000c*/ 	.word	0xfffffffe
	.align		4
        /*0010*/ 	.word	0x00000000
	.align		4
        /*0014*/ 	.word	0xfffffffd
	.align		4
        /*0018*/ 	.word	0x00000000
	.align		4
        /*001c*/ 	.word	0xfffffffc


//--------------------- .text._Z6sgemm4iiifPfiS_ifS_i --------------------------
	.section	.text._Z6sgemm4iiifPfiS_ifS_i,"ax",@progbits
	.align	128
        .global         _Z6sgemm4iiifPfiS_ifS_i
        .type           _Z6sgemm4iiifPfiS_ifS_i,@function
        .size           _Z6sgemm4iiifPfiS_ifS_i,(.L_x_3 - _Z6sgemm4iiifPfiS_ifS_i)
        .other          _Z6sgemm4iiifPfiS_ifS_i,@"STO_CUDA_ENTRY STV_DEFAULT"
_Z6sgemm4iiifPfiS_ifS_i:
.text._Z6sgemm4iiifPfiS_ifS_i:
[----:B------:R-:W-:Y:S01]  /*0000*/  LDC R1, c[0x0][0x37c] ;  /* 0x0000df00ff017b82 */ /* 0x000fe20000000800 */
[----:B------:R-:W0:Y:S01]  /*0010*/  S2R R41, SR_TID.X ;  /* 0x0000000000297919 */ /* 0x000e220000002100 */
[----:B------:R-:W1:Y:S06]  /*0020*/  LDCU UR12, c[0x0][0x388] ;  /* 0x00007100ff0c77ac */ /* 0x000e6c0008000800 */
[----:B------:R-:W2:Y:S01]  /*0030*/  S2UR UR5, SR_CTAID.X ;  /* 0x00000000000579c3 */ /* 0x000ea20000002500 */
[----:B------:R-:W-:Y:S01]  /*0040*/  CS2R R28, SRZ ;  /* 0x00000000001c7805 */ /* 0x000fe2000001ff00 */
[----:B------:R-:W3:Y:S01]  /*0050*/  S2R R40, SR_TID.Y ;  /* 0x0000000000287919 */ /* 0x000ee20000002200 */
[----:B------:R-:W-:-:S02]  /*0060*/  CS2R R30, SRZ ;  /* 0x00000000001e7805 */ /* 0x000fc4000001ff00 */
[----:B------:R-:W-:Y:S02]  /*0070*/  CS2R R36, SRZ ;  /* 0x0000000000247805 */ /* 0x000fe4000001ff00 */
[----:B------:R-:W-:Y:S01]  /*0080*/  CS2R R38, SRZ ;  /* 0x0000000000267805 */ /* 0x000fe2000001ff00 */
[----:B------:R-:W4:Y:S01]  /*0090*/  S2R R0, SR_CTAID.Y ;  /* 0x0000000000007919 */ /* 0x000f220000002600 */
[----:B------:R-:W-:Y:S02]  /*00a0*/  CS2R R24, SRZ ;  /* 0x0000000000187805 */ /* 0x000fe4000001ff00 */
[----:B------:R-:W-:Y:S02]  /*00b0*/  CS2R R26, SRZ ;  /* 0x00000000001a7805 */ /* 0x000fe4000001ff00 */
[----:B------:R-:W-:Y:S02]  /*00c0*/  CS2R R12, SRZ ;  /* 0x00000000000c7805 */ /* 0x000fe4000001ff00 */
[----:B------:R-:W-:Y:S01]  /*00d0*/  CS2R R14, SRZ ;  /* 0x00000000000e7805 */ /* 0x000fe2000001ff00 */
[----:B------:R-:W3:Y:S01]  /*00e0*/  LDCU.64 UR10, c[0x0][0x358] ;  /* 0x00006b00ff0a77ac */ /* 0x000ee20008000a00 */
[----:B-1----:R-:W-:-:S02]  /*00f0*/  UISETP.GE.AND UP0, UPT, UR12, 0x1, UPT ;  /* 0x000000010c00788c */ /* 0x002fc4000bf06270 */
[----:B--2---:R-:W-:Y:S01]  /*0100*/  USHF.L.U32 UR5, UR5, 0x6, URZ ;  /* 0x0000000605057899 */ /* 0x004fe200080006ff */
[----:B0-----:R-:W-:Y:S02]  /*0110*/  SHF.L.U32 R3, R41, 0x2, RZ ;  /* 0x0000000229037819 */ /* 0x001fe400000006ff */
[----:B---3--:R-:W-:-:S04]  /*0120*/  SHF.L.U32 R42, R40, 0x2, RZ ;  /* 0x00000002282a7819 */ /* 0x008fc800000006ff */
[----:B------:R-:W-:Y:S05]  /*0130*/  BRA.U !UP0, `(.L_x_0) ;  /* 0x0000001508a87547 */ /* 0x000fea000b800000 */
[----:B------:R-:W0:Y:S01]  /*0140*/  LDCU UR9, c[0x0][0x398] ;  /* 0x00007300ff0977ac */ /* 0x000e220008000800 */
[----:B------:R-:W1:Y:S01]  /*0150*/  S2UR UR7, SR_CgaCtaId ;  /* 0x00000000000779c3 */ /* 0x000e620000008800 */
[----:B------:R-:W-:Y:S02]  /*0160*/  CS2R R14, SRZ ;  /* 0x00000000000e7805 */ /* 0x000fe4000001ff00 */
[----:B------:R-:W-:Y:S01]  /*0170*/  CS2R R26, SRZ ;  /* 0x00000000001a7805 */ /* 0x000fe2000001ff00 */
[----:B------:R-:W2:Y:S01]  /*0180*/  LDCU UR8, c[0x0][0x3a8] ;  /* 0x00007500ff0877ac */ /* 0x000ea20008000800 */
[----:B------:R-:W-:Y:S02]  /*0190*/  CS2R R24, SRZ ;  /* 0x0000000000187805 */ /* 0x000fe4000001ff00 */
[----:B------:R-:W-:Y:S02]  /*01a0*/  CS2R R38, SRZ ;  /* 0x0000000000267805 */ /* 0x000fe4000001ff00 */
[----:B------:R-:W-:Y:S01]  /*01b0*/  CS2R R36, SRZ ;  /* 0x0000000000247805 */ /* 0x000fe2000001ff00 */
[----:B------:R-:W3:Y:S01]  /*01c0*/  LDCU.64 UR16, c[0x0][0x3a0] ;  /* 0x00007400ff1077ac */ /* 0x000ee20008000a00 */
[----:B------:R-:W-:-:S02]  /*01d0*/  CS2R R30, SRZ ;  /* 0x00000000001e7805 */ /* 0x000fc4000001ff00 */
[----:B------:R-:W-:Y:S01]  /*01e0*/  CS2R R28, SRZ ;  /* 0x00000000001c7805 */ /* 0x000fe2000001ff00 */
[----:B------:R-:W5:Y:S01]  /*01f0*/  LDCU.64 UR14, c[0x0][0x390] ;  /* 0x00007200ff0e77ac */ /* 0x000f620008000a00 */
[----:B0-----:R-:W-:Y:S02]  /*0200*/  UIMAD UR4, UR5, UR9, URZ ;  /* 0x00000009050472a4 */ /* 0x001fe4000f8e02ff */
[----:B------:R-:W-:Y:S01]  /*0210*/  IMAD R3, R3, UR9, R40 ;  /* 0x0000000903037c24 */ /* 0x000fe2000f8e0228 */
[----:B------:R-:W-:Y:S01]  /*0220*/  MOV R13, UR9 ;  /* 0x00000009000d7c02 */ /* 0x000fe20008000f00 */
[----:B--2---:R-:W-:-:S03]  /*0230*/  IMAD R4, R41, UR8, R42 ;  /* 0x0000000829047c24 */ /* 0x004fc6000f8e022a */
[----:B------:R-:W-:Y:S02]  /*0240*/  SHF.R.S32.HI R2, RZ, 0x1f, R3 ;  /* 0x0000001fff027819 */ /* 0x000fe40000011403 */
[----:B------:R-:W-:Y:S01]  /*0250*/  IADD3 R6, P0, PT, R3, UR4, RZ ;  /* 0x0000000403067c10 */ /* 0x000fe2000ff1e0ff */
[----:B------:R-:W-:Y:S01]  /*0260*/  IMAD.WIDE R4, R4, 0x4, RZ ;  /* 0x0000000404047825 */ /* 0x000fe200078e02ff */
[----:B------:R-:W-:Y:S01]  /*0270*/  MOV R11, UR4 ;  /* 0x00000004000b7c02 */ /* 0x000fe20008000f00 */
[----:B------:R-:W-:Y:S01]  /*0280*/  UMOV UR4, 0x400 ;  /* 0x0000040000047882 */ /* 0x000fe20000000000 */
[----:B------:R-:W-:Y:S01]  /*0290*/  SHF.L.U32 R8, R6, 0x2, RZ ;  /* 0x0000000206087819 */ /* 0x000fe200000006ff */
[----:B------:R-:W-:Y:S01]  /*02a0*/  UIADD3 UR6, UPT, UPT, UR4, 0x1000, URZ ;  /* 0x0000100004067890 */ /* 0x000fe2000fffe0ff */
[----:B------:R-:W-:Y:S01]  /*02b0*/  LEA.HI.X.SX32 R9, R11, R2, 0x1, P0 ;  /* 0x000000020b097211 */ /* 0x000fe200000f0eff */
[----:B------:R-:W-:Y:S01]  /*02c0*/  IMAD.WIDE R2, R3, 0x4, RZ ;  /* 0x0000000403027825 */ /* 0x000fe200078e02ff */
[----:B-1----:R-:W-:-:S02]  /*02d0*/  ULEA UR4, UR7, UR4, 0x18 ;  /* 0x0000000407047291 */ /* 0x002fc4000f8ec0ff */
[----:B------:R-:W-:Y:S01]  /*02e0*/  SHF.L.U64.HI R9, R6, 0x2, R9 ;  /* 0x0000000206097819 */ /* 0x000fe20000010209 */
[----:B----4-:R-:W-:Y:S01]  /*02f0*/  IMAD.WIDE.U32 R6, R0, 0x100, R4 ;  /* 0x0000010000067825 */ /* 0x010fe200078e0004 */
[----:B------:R-:W-:Y:S02]  /*0300*/  ULEA UR6, UR7, UR6, 0x18 ;  /* 0x0000000607067291 */ /* 0x000fe4000f8ec0ff */
[----:B------:R-:W-:Y:S01]  /*0310*/  LEA R43, R41, UR4, 0x8 ;  /* 0x00000004292b7c11 */ /* 0x000fe2000f8e40ff */
[----:B------:R-:W-:Y:S01]  /*0320*/  IMAD.WIDE R2, R11, 0x4, R2 ;  /* 0x000000040b027825 */ /* 0x000fe200078e0202 */
[----:B---3--:R-:W-:Y:S01]  /*0330*/  IADD3 R52, P2, PT, R6, UR16, RZ ;  /* 0x0000001006347c10 */ /* 0x008fe2000ff5e0ff */
[----:B------:R-:W-:Y:S01]  /*0340*/  USHF.L.U32 UR7, UR8, 0x4, URZ ;  /* 0x0000000408077899 */ /* 0x000fe200080006ff */
[----:B------:R-:W-:Y:S01]  /*0350*/  LEA R41, R41, UR6, 0x8 ;  /* 0x0000000629297c11 */ /* 0x000fe2000f8e40ff */
[----:B------:R-:W-:Y:S01]  /*0360*/  IMAD.WIDE R4, R13, 0xc, R8 ;  /* 0x0000000c0d047825 */ /* 0x000fe200078e0208 */
[----:B-----5:R-:W-:-:S02]  /*0370*/  IADD3 R50, P0, PT, R2, UR14, RZ ;  /* 0x0000000e02327c10 */ /* 0x020fc4000ff1e0ff */
[----:B------:R-:W-:Y:S02]  /*0380*/  CS2R R12, SRZ ;  /* 0x00000000000c7805 */ /* 0x000fe4000001ff00 */
[----:B------:R-:W-:Y:S01]  /*0390*/  IADD3 R52, P3, PT, R52, 0x8, RZ ;  /* 0x0000000834347810 */ /* 0x000fe20007f7e0ff */
[----:B------:R-:W-:Y:S01]  /*03a0*/  UMOV UR4, URZ ;  /* 0x000000ff00047c82 */ /* 0x000fe20008000000 */
[----:B------:R-:W-:Y:S02]  /*03b0*/  IADD3 R2, P1, PT, R4, UR14, RZ ;  /* 0x0000000e04027c10 */ /* 0x000fe4000ff3e0ff */
[----:B------:R-:W-:Y:S02]  /*03c0*/  IADD3.X R51, PT, PT, R3, UR15, RZ, P0, !PT ;  /* 0x0000000f03337c10 */ /* 0x000fe400087fe4ff */
[----:B------:R-:W-:Y:S02]  /*03d0*/  IADD3.X R53, PT, PT, RZ, UR17, R7, P3, P2 ;  /* 0x00000011ff357c10 */ /* 0x000fe40009fe4407 */
[----:B------:R-:W-:-:S02]  /*03e0*/  IADD3.X R3, PT, PT, R5, UR15, RZ, P1, !PT ;  /* 0x0000000f05037c10 */ /* 0x000fc40008ffe4ff */
[----:B------:R-:W-:Y:S02]  /*03f0*/  IADD3 R42, PT, PT, R42, R43, RZ ;  /* 0x0000002b2a2a7210 */ /* 0x000fe40007ffe0ff */
[----:B------:R-:W-:-:S07]  /*0400*/  LEA R41, R40, R41, 0x4 ;  /* 0x0000002928297211 */ /* 0x000fce00078e20ff */
.L_x_1:
[----:B------:R-:W-:Y:S01]  /*0410*/  MOV R5, UR9 ;  /* 0x0000000900057c02 */ /* 0x000fe20008000f00 */
[----:B------:R-:W2:Y:S01]  /*0420*/  LDG.E R57, desc[UR10][R2.64] ;  /* 0x0000000a02397981 */ /* 0x000ea2000c1e1900 */
[----:B------:R-:W-:-:S03]  /*0430*/  MOV R7, UR9 ;  /* 0x0000000900077c02 */ /* 0x000fc60008000f00 */
[--C-:B------:R-:W-:Y:S01]  /*0440*/  IMAD.WIDE R4, R5, 0x4, R50.reuse ;  /* 0x0000000405047825 */ /* 0x100fe200078e0232 */
[----:B------:R-:W3:Y:S03]  /*0450*/  LDG.E R55, desc[UR10][R50.64] ;  /* 0x0000000a32377981 */ /* 0x000ee6000c1e1900 */
[----:B------:R-:W-:Y:S01]  /*0460*/  IMAD.WIDE R6, R7, 0x8, R50 ;  /* 0x0000000807067825 */ /* 0x000fe200078e0232 */
[----:B------:R-:W4:Y:S04]  /*0470*/  LDG.E R17, desc[UR10][R4.64] ;  /* 0x0000000a04117981 */ /* 0x000f28000c1e1900 */
[----:B------:R-:W5:Y:S04]  /*0480*/  LDG.E R49, desc[UR10][R6.64] ;  /* 0x0000000a06317981 */ /* 0x000f68000c1e1900 */
[----:B------:R-:W5:Y:S04]  /*0490*/  LDG.E R44, desc[UR10][R52.64+-0x8] ;  /* 0xfffff80a342c7981 */ /* 0x000f68000c1e1900 */
[----:B------:R-:W5:Y:S04]  /*04a0*/  LDG.E R45, desc[UR10][R52.64+-0x4] ;  /* 0xfffffc0a342d7981 */ /* 0x000f68000c1e1900 */
[----:B------:R-:W5:Y:S04]  /*04b0*/  LDG.E R46, desc[UR10][R52.64] ;  /* 0x0000000a342e7981 */ /* 0x000f68000c1e1900 */
[----:B------:R-:W5:Y:S01]  /*04c0*/  LDG.E R47, desc[UR10][R52.64+0x4] ;  /* 0x0000040a342f7981 */ /* 0x000f62000c1e1900 */
[----:B------:R-:W-:-:S03]  /*04d0*/  LEA R48, R40, UR6, 0x4 ;  /* 0x0000000628307c11 */ /* 0x000fc6000f8e20ff */
[----:B--2---:R-:W-:Y:S04]  /*04e0*/  STS [R42+0xc0], R57 ;  /* 0x0000c0392a007388 */ /* 0x004fe80000000800 */
[----:B---3--:R-:W-:Y:S04]  /*04f0*/  STS [R42], R55 ;  /* 0x000000372a007388 */ /* 0x008fe80000000800 */
[----:B----4-:R-:W-:Y:S04]  /*0500*/  STS [R42+0x40], R17 ;  /* 0x000040112a007388 */ /* 0x010fe80000000800 */
[----:B-----5:R-:W-:Y:S04]  /*0510*/  STS [R42+0x80], R49 ;  /* 0x000080312a007388 */ /* 0x020fe80000000800 */
[----:B------:R-:W-:Y:S01]  /*0520*/  STS.128 [R41], R44 ;  /* 0x0000002c29007388 */ /* 0x000fe20000000c00 */
[----:B------:R-:W-:Y:S06]  /*0530*/  BAR.SYNC.DEFER_BLOCKING 0x0 ;  /* 0x0000000000007b1d */ /* 0x000fec0000010000 */
[----:B------:R-:W-:Y:S04]  /*0540*/  LDS.128 R4, [R43] ;  /* 0x000000002b047984 */ /* 0x000fe80000000c00 */
[----:B------:R-:W0:Y:S04]  /*0550*/  LDS.128 R32, [R48] ;  /* 0x0000000030207984 */ /* 0x000e280000000c00 */
[----:B------:R-:W1:Y:S04]  /*0560*/  LDS.128 R8, [R43+0x40] ;  /* 0x000040002b087984 */ /* 0x000e680000000c00 */
[----:B------:R-:W2:Y:S04]  /*0570*/  LDS.128 R20, [R43+0x80] ;  /* 0x000080002b147984 */ /* 0x000ea80000000c00 */
[----:B------:R-:W3:Y:S01]  /*0580*/  LDS.128 R16, [R43+0xc0] ;  /* 0x0000c0002b107984 */ /* 0x000ee20000000c00 */
[C---:B0-----:R-:W-:Y:S01]  /*0590*/  FFMA R49, R4.reuse, R32, R28 ;  /* 0x0000002004317223 */ /* 0x041fe2000000001c */
[C---:B------:R-:W-:Y:S01]  /*05a0*/  FFMA R44, R4.reuse, R33, R29 ;  /* 0x00000021042c7223 */ /* 0x040fe2000000001d */
[C---:B------:R-:W-:Y:S01]  /*05b0*/  FFMA R45, R4.reuse, R34, R30 ;  /* 0x00000022042d7223 */ /* 0x040fe2000000001e */
[----:B------:R-:W-:Y:S01]  /*05c0*/  FFMA R4, R4, R35, R31 ;  /* 0x0000002304047223 */ /* 0x000fe2000000001f */
[----:B-1----:R-:W-:Y:S01]  /*05d0*/  FFMA R47, R32, R8, R36 ;  /* 0x00000008202f7223 */ /* 0x002fe20000000024 */
[C---:B------:R-:W-:Y:S01]  /*05e0*/  FFMA R36, R8.reuse, R33, R37 ;  /* 0x0000002108247223 */ /* 0x040fe20000000025 */
[----:B------:R-:W0:Y:S01]  /*05f0*/  LDS.128 R28, [R48+0x100] ;  /* 0x00010000301c7984 */ /* 0x000e220000000c00 */
[C---:B------:R-:W-:Y:S01]  /*0600*/  FFMA R37, R8.reuse, R34, R38 ;  /* 0x0000002208257223 */ /* 0x040fe20000000026 */
[----:B------:R-:W-:Y:S01]  /*0610*/  FFMA R8, R8, R35, R39 ;  /* 0x0000002308087223 */ /* 0x000fe20000000027 */
[----:B--2---:R-:W-:Y:S01]  /*0620*/  FFMA R39, R32, R20, R24 ;  /* 0x0000001420277223 */ /* 0x004fe20000000018 */
[C---:B------:R-:W-:Y:S01]  /*0630*/  FFMA R38, R20.reuse, R33, R25 ;  /* 0x0000002114267223 */ /* 0x040fe20000000019 */
[C---:B------:R-:W-:Y:S01]  /*0640*/  FFMA R46, R20.reuse, R34, R26 ;  /* 0x00000022142e7223 */ /* 0x040fe2000000001a */
[----:B------:R-:W-:-:S02]  /*0650*/  FFMA R54, R20, R35, R27 ;  /* 0x0000002314367223 */ /* 0x000fc4000000001b */
[----:B------:R-:W1:Y:S01]  /*0660*/  LDS.128 R24, [R48+0x200] ;  /* 0x0002000030187984 */ /* 0x000e620000000c00 */
[----:B---3--:R-:W-:Y:S01]  /*0670*/  FFMA R20, R16, R33, R13 ;  /* 0x0000002110147223 */ /* 0x008fe2000000000d */
[----:B------:R-:W-:Y:S01]  /*0680*/  FFMA R55, R32, R16, R12 ;  /* 0x0000001020377223 */ /* 0x000fe2000000000c */
[C---:B------:R-:W-:Y:S01]  /*0690*/  FFMA R33, R16.reuse, R34, R14 ;  /* 0x0000002210217223 */ /* 0x040fe2000000000e */
[----:B------:R-:W-:Y:S02]  /*06a0*/  FFMA R16, R16, R35, R15 ;  /* 0x0000002310107223 */ /* 0x000fe4000000000f */
[----:B------:R-:W2:Y:S01]  /*06b0*/  LDS.128 R12, [R48+0x300] ;  /* 0x00030000300c7984 */ /* 0x000ea20000000c00 */
[C---:B0-----:R-:W-:Y:S01]  /*06c0*/  FFMA R49, R28.reuse, R5, R49 ;  /* 0x000000051c317223 */ /* 0x041fe20000000031 */
[C---:B------:R-:W-:Y:S01]  /*06d0*/  FFMA R35, R5.reuse, R29, R44 ;  /* 0x0000001d05237223 */ /* 0x040fe2000000002c */
[C---:B------:R-:W-:Y:S01]  /*06e0*/  FFMA R45, R5.reuse, R30, R45 ;  /* 0x0000001e052d7223 */ /* 0x040fe2000000002d */
[----:B------:R-:W-:Y:S01]  /*06f0*/  FFMA R4, R5, R31, R4 ;  /* 0x0000001f05047223 */ /* 0x000fe20000000004 */
[-C--:B------:R-:W-:Y:S01]  /*0700*/  FFMA R47, R28, R9.reuse, R47 ;  /* 0x000000091c2f7223 */ /* 0x080fe2000000002f */
[-C--:B------:R-:W-:Y:S01]  /*0710*/  FFMA R36, R29, R9.reuse, R36 ;  /* 0x000000091d247223 */ /* 0x080fe20000000024 */
[-C--:B------:R-:W-:Y:S01]  /*0720*/  FFMA R37, R30, R9.reuse, R37 ;  /* 0x000000091e257223 */ /* 0x080fe20000000025 */
[----:B------:R-:W-:Y:S01]  /*0730*/  FFMA R8, R31, R9, R8 ;  /* 0x000000091f087223 */ /* 0x000fe20000000008 */
[CC--:B------:R-:W-:Y:S01]  /*0740*/  FFMA R39, R28.reuse, R21.reuse, R39 ;  /* 0x000000151c277223 */ /* 0x0c0fe20000000027 */
[C---:B------:R-:W-:Y:S01]  /*0750*/  FFMA R38, R29.reuse, R21, R38 ;  /* 0x000000151d267223 */ /* 0x040fe20000000026 */
[-C--:B------:R-:W-:Y:S01]  /*0760*/  FFMA R55, R28, R17.reuse, R55 ;  /* 0x000000111c377223 */ /* 0x080fe20000000037 */
[-C--:B------:R-:W-:Y:S01]  /*0770*/  FFMA R28, R29, R17.reuse, R20 ;  /* 0x000000111d1c7223 */ /* 0x080fe20000000014 */
[-C--:B------:R-:W-:Y:S01]  /*0780*/  FFMA R9, R30, R17.reuse, R33 ;  /* 0x000000111e097223 */ /* 0x080fe20000000021 */
[C---:B------:R-:W-:Y:S01]  /*0790*/  FFMA R16, R31.reuse, R17, R16 ;  /* 0x000000111f107223 */ /* 0x040fe20000000010 */
[----:B-1----:R-:W-:Y:S01]  /*07a0*/  FFMA R49, R24, R6, R49 ;  /* 0x0000000618317223 */ /* 0x002fe20000000031 */
[C---:B------:R-:W-:Y:S01]  /*07b0*/  FFMA R20, R6.reuse, R25, R35 ;  /* 0x0000001906147223 */ /* 0x040fe20000000023 */
[C---:B------:R-:W-:Y:S01]  /*07c0*/  FFMA R45, R6.reuse, R26, R45 ;  /* 0x0000001a062d7223 */ /* 0x040fe2000000002d */
[----:B------:R-:W-:Y:S01]  /*07d0*/  FFMA R4, R6, R27, R4 ;  /* 0x0000001b06047223 */ /* 0x000fe20000000004 */
[-C--:B------:R-:W-:Y:S01]  /*07e0*/  FFMA R5, R30, R21.reuse, R46 ;  /* 0x000000151e057223 */ /* 0x080fe2000000002e */
[----:B------:R-:W-:Y:S01]  /*07f0*/  FFMA R54, R31, R21, R54 ;  /* 0x000000151f367223 */ /* 0x000fe20000000036 */
[-C--:B------:R-:W-:Y:S01]  /*0800*/  FFMA R47, R24, R10.reuse, R47 ;  /* 0x0000000a182f7223 */ /* 0x080fe2000000002f */
[-C--:B------:R-:W-:Y:S01]  /*0810*/  FFMA R6, R25, R10.reuse, R36 ;  /* 0x0000000a19067223 */ /* 0x080fe20000000024 */
[-C--:B------:R-:W-:Y:S01]  /*0820*/  FFMA R17, R26, R10.reuse, R37 ;  /* 0x0000000a1a117223 */ /* 0x080fe20000000025 */
[----:B------:R-:W-:Y:S01]  /*0830*/  FFMA R8, R27, R10, R8 ;  /* 0x0000000a1b087223 */ /* 0x000fe20000000008 */
[-C--:B------:R-:W-:Y:S01]  /*0840*/  FFMA R21, R24, R22.reuse, R39 ;  /* 0x0000001618157223 */ /* 0x080fe20000000027 */
[-C--:B------:R-:W-:Y:S01]  /*0850*/  FFMA R10, R25, R22.reuse, R38 ;  /* 0x00000016190a7223 */ /* 0x080fe20000000026 */
[----:B------:R-:W-:Y:S04]  /*0860*/  LDS.128 R32, [R43+0x10] ;  /* 0x000010002b207984 */ /* 0x000fe80000000c00 */
[----:B------:R-:W0:Y:S01]  /*0870*/  LDS.128 R36, [R48+0x400] ;  /* 0x0004000030247984 */ /* 0x000e220000000c00 */
[C---:B------:R-:W-:Y:S01]  /*0880*/  FFMA R5, R26.reuse, R22, R5 ;  /* 0x000000161a057223 */ /* 0x040fe20000000005 */
[----:B------:R-:W-:Y:S01]  /*0890*/  FFMA R9, R26, R18, R9 ;  /* 0x000000121a097223 */ /* 0x000fe20000000009 */
[----:B------:R-:W-:Y:S01]  /*08a0*/  FFMA R54, R27, R22, R54 ;  /* 0x000000161b367223 */ /* 0x000fe20000000036 */
[-C--:B------:R-:W-:Y:S01]  /*08b0*/  FFMA R22, R25, R18.reuse, R28 ;  /* 0x0000001219167223 */ /* 0x080fe2000000001c */
[-C--:B------:R-:W-:Y:S01]  /*08c0*/  FFMA R55, R24, R18.reuse, R55 ;  /* 0x0000001218377223 */ /* 0x080fe20000000037 */
[----:B------:R-:W1:Y:S01]  /*08d0*/  LDS.128 R28, [R43+0x50] ;  /* 0x000050002b1c7984 */ /* 0x000e620000000c00 */
[----:B------:R-:W-:Y:S01]  /*08e0*/  FFMA R16, R27, R18, R16 ;  /* 0x000000121b107223 */ /* 0x000fe20000000010 */
[----:B--2---:R-:W-:Y:S01]  /*08f0*/  FFMA R49, R12, R7, R49 ;  /* 0x000000070c317223 */ /* 0x004fe20000000031 */
[C---:B------:R-:W-:Y:S01]  /*0900*/  FFMA R20, R7.reuse, R13, R20 ;  /* 0x0000000d07147223 */ /* 0x040fe20000000014 */
[C---:B------:R-:W-:Y:S01]  /*0910*/  FFMA R45, R7.reuse, R14, R45 ;  /* 0x0000000e072d7223 */ /* 0x040fe2000000002d */
[----:B------:R-:W-:Y:S01]  /*0920*/  FFMA R18, R7, R15, R4 ;  /* 0x0000000f07127223 */ /* 0x000fe20000000004 */
[----:B------:R-:W-:Y:S01]  /*0930*/  FFMA R25, R13, R11, R6 ;  /* 0x0000000b0d197223 */ /* 0x000fe20000000006 */
[----:B------:R-:W-:Y:S01]  /*0940*/  FFMA R59, R14, R23, R5 ;  /* 0x000000170e3b7223 */ /* 0x000fe20000000005 */
[-C--:B------:R-:W-:Y:S01]  /*0950*/  FFMA R47, R12, R11.reuse, R47 ;  /* 0x0000000b0c2f7223 */ /* 0x080fe2000000002f */
[CC--:B------:R-:W-:Y:S01]  /*0960*/  FFMA R57, R14.reuse, R11.reuse, R17 ;  /* 0x0000000b0e397223 */ /* 0x0c0fe20000000011 */
[----:B------:R-:W-:Y:S01]  /*0970*/  FFMA R24, R15, R11, R8 ;  /* 0x0000000b0f187223 */ /* 0x000fe20000000008 */
[----:B------:R-:W-:Y:S01]  /*0980*/  FFMA R27, R13, R23, R10 ;  /* 0x000000170d1b7223 */ /* 0x000fe2000000000a */
[----:B------:R-:W2:Y:S01]  /*0990*/  LDS.128 R4, [R43+0x90] ;  /* 0x000090002b047984 */ /* 0x000ea20000000c00 */
[----:B------:R-:W-:-:S03]  /*09a0*/  FFMA R61, R14, R19, R9 ;  /* 0x000000130e3d7223 */ /* 0x000fc60000000009 */
[----:B------:R-:W3:Y:S01]  /*09b0*/  LDS.128 R8, [R43+0xd0] ;  /* 0x0000d0002b087984 */ /* 0x000ee20000000c00 */
[-C--:B------:R-:W-:Y:S01]  /*09c0*/  FFMA R17, R12, R23.reuse, R21 ;  /* 0x000000170c117223 */ /* 0x080fe20000000015 */
[----:B------:R-:W-:Y:S01]  /*09d0*/  FFMA R54, R15, R23, R54 ;  /* 0x000000170f367223 */ /* 0x000fe20000000036 */
[----:B------:R-:W-:Y:S01]  /*09e0*/  FFMA R13, R13, R19, R22 ;  /* 0x000000130d0d7223 */ /* 0x000fe20000000016 */
[C---:B0-----:R-:W-:Y:S02]  /*09f0*/  FFMA R26, R32.reuse, R37, R20 ;  /* 0x00000025201a7223 */ /* 0x041fe40000000014 */
[----:B------:R-:W0:Y:S01]  /*0a00*/  LDS.128 R20, [R48+0x500] ;  /* 0x0005000030147984 */ /* 0x000e220000000c00 */
[C---:B------:R-:W-:Y:S01]  /*0a10*/  FFMA R49, R32.reuse, R36, R49 ;  /* 0x0000002420317223 */ /* 0x040fe20000000031 */
[C---:B------:R-:W-:Y:S01]  /*0a20*/  FFMA R45, R32.reuse, R38, R45 ;  /* 0x00000026202d7223 */ /* 0x040fe2000000002d */
[----:B------:R-:W-:Y:S01]  /*0a30*/  FFMA R18, R32, R39, R18 ;  /* 0x0000002720127223 */ /* 0x000fe20000000012 */
[----:B-1----:R-:W-:Y:S01]  /*0a40*/  FFMA R47, R36, R28, R47 ;  /* 0x0000001c242f7223 */ /* 0x002fe2000000002f */
[C---:B------:R-:W-:Y:S01]  /*0a50*/  FFMA R32, R28.reuse, R37, R25 ;  /* 0x000000251c207223 */ /* 0x040fe20000000019 */
[C---:B------:R-:W-:Y:S01]  /*0a60*/  FFMA R57, R28.reuse, R38, R57 ;  /* 0x000000261c397223 */ /* 0x040fe20000000039 */
[----:B------:R-:W-:Y:S01]  /*0a70*/  FFMA R28, R28, R39, R24 ;  /* 0x000000271c1c7223 */ /* 0x000fe20000000018 */
[-C--:B------:R-:W-:Y:S01]  /*0a80*/  FFMA R55, R12, R19.reuse, R55 ;  /* 0x000000130c377223 */ /* 0x080fe20000000037 */
[----:B------:R-:W-:Y:S01]  /*0a90*/  FFMA R16, R15, R19, R16 ;  /* 0x000000130f107223 */ /* 0x000fe20000000010 */
[----:B--2---:R-:W-:Y:S01]  /*0aa0*/  FFMA R25, R36, R4, R17 ;  /* 0x0000000424197223 */ /* 0x004fe20000000011 */
[C---:B------:R-:W-:Y:S01]  /*0ab0*/  FFMA R24, R4.reuse, R37, R27 ;  /* 0x0000002504187223 */ /* 0x040fe2000000001b */
[C---:B------:R-:W-:Y:S01]  /*0ac0*/  FFMA R59, R4.reuse, R38, R59 ;  /* 0x00000026043b7223 */ /* 0x040fe2000000003b */
[----:B------:R-:W-:Y:S01]  /*0ad0*/  FFMA R54, R4, R39, R54 ;  /* 0x0000002704367223 */ /* 0x000fe20000000036 */
[----:B---3--:R-:W-:-:S02]  /*0ae0*/  FFMA R4, R8, R37, R13 ;  /* 0x0000002508047223 */ /* 0x008fc4000000000d */
[----:B------:R-:W1:Y:S01]  /*0af0*/  LDS.128 R12, [R48+0x600] ;  /* 0x00060000300c7984 */ /* 0x000e620000000c00 */
[----:B------:R-:W-:Y:S01]  /*0b00*/  FFMA R55, R36, R8, R55 ;  /* 0x0000000824377223 */ /* 0x000fe20000000037 */
[C---:B------:R-:W-:Y:S01]  /*0b10*/  FFMA R61, R8.reuse, R38, R61 ;  /* 0x00000026083d7223 */ /* 0x040fe2000000003d */
[----:B------:R-:W-:Y:S01]  /*0b20*/  FFMA R8, R8, R39, R16 ;  /* 0x0000002708087223 */ /* 0x000fe20000000010 */
[C---:B0-----:R-:W-:Y:S01]  /*0b30*/  FFMA R27, R33.reuse, R21, R26 ;  /* 0x00000015211b7223 */ /* 0x041fe2000000001a */
[----:B------:R-:W-:Y:S02]  /*0b40*/  FFMA R26, R33, R23, R18 ;  /* 0x00000017211a7223 */ /* 0x000fe40000000012 */
[----:B------:R-:W0:Y:S01]  /*0b50*/  LDS.128 R16, [R48+0x700] ;  /* 0x0007000030107984 */ /* 0x000e220000000c00 */
[C---:B------:R-:W-:Y:S01]  /*0b60*/  FFMA R49, R20.reuse, R33, R49 ;  /* 0x0000002114317223 */ /* 0x040fe20000000031 */
[-C--:B------:R-:W-:Y:S01]  /*0b70*/  FFMA R47, R20, R29.reuse, R47 ;  /* 0x0000001d142f7223 */ /* 0x080fe2000000002f */
[-C--:B------:R-:W-:Y:S01]  /*0b80*/  FFMA R32, R21, R29.reuse, R32 ;  /* 0x0000001d15207223 */ /* 0x080fe20000000020 */
[-C--:B------:R-:W-:Y:S01]  /*0b90*/  FFMA R57, R22, R29.reuse, R57 ;  /* 0x0000001d16397223 */ /* 0x080fe20000000039 */
[----:B------:R-:W-:Y:S01]  /*0ba0*/  FFMA R28, R23, R29, R28 ;  /* 0x0000001d171c7223 */ /* 0x000fe2000000001c */
[C---:B------:R-:W-:Y:S01]  /*0bb0*/  FFMA R25, R20.reuse, R5, R25 ;  /* 0x0000000514197223 */ /* 0x040fe20000000019 */
[----:B------:R-:W-:Y:S01]  /*0bc0*/  FFMA R55, R20, R9, R55 ;  /* 0x0000000914377223 */ /* 0x000fe20000000037 */
[----:B------:R-:W-:Y:S01]  /*0bd0*/  FFMA R45, R33, R22, R45 ;  /* 0x00000016212d7223 */ /* 0x000fe2000000002d */
[-C--:B------:R-:W-:Y:S01]  /*0be0*/  FFMA R24, R21, R5.reuse, R24 ;  /* 0x0000000515187223 */ /* 0x080fe20000000018 */
[CC--:B------:R-:W-:Y:S01]  /*0bf0*/  FFMA R59, R22.reuse, R5.reuse, R59 ;  /* 0x00000005163b7223 */ /* 0x0c0fe2000000003b */
[----:B------:R-:W-:Y:S01]  /*0c00*/  FFMA R54, R23, R5, R54 ;  /* 0x0000000517367223 */ /* 0x000fe20000000036 */
[-C--:B------:R-:W-:Y:S01]  /*0c10*/  FFMA R20, R21, R9.reuse, R4 ;  /* 0x0000000915147223 */ /* 0x080fe20000000004 */
[-C--:B------:R-:W-:Y:S01]  /*0c20*/  FFMA R61, R22, R9.reuse, R61 ;  /* 0x00000009163d7223 */ /* 0x080fe2000000003d */
[----:B------:R-:W-:Y:S01]  /*0c30*/  FFMA R8, R23, R9, R8 ;  /* 0x0000000917087223 */ /* 0x000fe20000000008 */
[-C--:B-1----:R-:W-:Y:S01]  /*0c40*/  FFMA R47, R12, R30.reuse, R47 ;  /* 0x0000001e0c2f7223 */ /* 0x082fe2000000002f */
[-C--:B------:R-:W-:Y:S01]  /*0c50*/  FFMA R32, R13, R30.reuse, R32 ;  /* 0x0000001e0d207223 */ /* 0x080fe20000000020 */
[-C--:B------:R-:W-:Y:S01]  /*0c60*/  FFMA R57, R14, R30.reuse, R57 ;  /* 0x0000001e0e397223 */ /* 0x080fe20000000039 */
[----:B------:R-:W-:Y:S01]  /*0c70*/  FFMA R28, R15, R30, R28 ;  /* 0x0000001e0f1c7223 */ /* 0x000fe2000000001c */
[----:B------:R-:W-:Y:S01]  /*0c80*/  FFMA R49, R12, R34, R49 ;  /* 0x000000220c317223 */ /* 0x000fe20000000031 */
[C---:B------:R-:W-:Y:S01]  /*0c90*/  FFMA R4, R34.reuse, R13, R27 ;  /* 0x0000000d22047223 */ /* 0x040fe2000000001b */
[----:B------:R-:W-:Y:S01]  /*0ca0*/  FFMA R45, R34, R14, R45 ;  /* 0x0000000e222d7223 */ /* 0x000fe2000000002d */
[-C--:B------:R-:W-:Y:S01]  /*0cb0*/  FFMA R5, R12, R6.reuse, R25 ;  /* 0x000000060c057223 */ /* 0x080fe20000000019 */
[-C--:B------:R-:W-:Y:S01]  /*0cc0*/  FFMA R30, R13, R6.reuse, R24 ;  /* 0x000000060d1e7223 */ /* 0x080fe20000000018 */
[-C--:B------:R-:W-:Y:S01]  /*0cd0*/  FFMA R59, R14, R6.reuse, R59 ;  /* 0x000000060e3b7223 */ /* 0x080fe2000000003b */
[----:B------:R-:W-:Y:S01]  /*0ce0*/  FFMA R54, R15, R6, R54 ;  /* 0x000000060f367223 */ /* 0x000fe20000000036 */
[----:B------:R-:W-:Y:S01]  /*0cf0*/  FFMA R34, R34, R15, R26 ;  /* 0x0000000f22227223 */ /* 0x000fe2000000001a */
[-C--:B------:R-:W-:Y:S01]  /*0d00*/  FFMA R55, R12, R10.reuse, R55 ;  /* 0x0000000a0c377223 */ /* 0x080fe20000000037 */
[-C--:B------:R-:W-:Y:S01]  /*0d10*/  FFMA R6, R13, R10.reuse, R20 ;  /* 0x0000000a0d067223 */ /* 0x080fe20000000014 */
[-C--:B------:R-:W-:Y:S01]  /*0d20*/  FFMA R61, R14, R10.reuse, R61 ;  /* 0x0000000a0e3d7223 */ /* 0x080fe2000000003d */
[----:B------:R-:W-:Y:S01]  /*0d30*/  FFMA R8, R15, R10, R8 ;  /* 0x0000000a0f087223 */ /* 0x000fe20000000008 */
[----:B------:R-:W-:Y:S04]  /*0d40*/  LDS.128 R24, [R43+0x20] ;  /* 0x000020002b187984 */ /* 0x000fe80000000c00 */
[----:B------:R-:W1:Y:S01]  /*0d50*/  LDS.128 R20, [R48+0x800] ;  /* 0x0008000030147984 */ /* 0x000e620000000c00 */
[----:B0-----:R-:W-:-:S03]  /*0d60*/  FFMA R10, R35, R17, R4 ;  /* 0x00000011230a7223 */ /* 0x001fc60000000004 */
[----:B------:R-:W0:Y:S01]  /*0d70*/  LDS.128 R12, [R43+0x60] ;  /* 0x000060002b0c7984 */ /* 0x000e220000000c00 */
[C---:B------:R-:W-:Y:S01]  /*0d80*/  FFMA R33, R17.reuse, R31, R32 ;  /* 0x0000001f11217223 */ /* 0x040fe20000000020 */
[-C--:B------:R-:W-:Y:S01]  /*0d90*/  FFMA R37, R17, R7.reuse, R30 ;  /* 0x0000000711257223 */ /* 0x080fe2000000001e */
[-C--:B------:R-:W-:Y:S01]  /*0da0*/  FFMA R9, R16, R7.reuse, R5 ;  /* 0x0000000710097223 */ /* 0x080fe20000000005 */
[-C--:B------:R-:W-:Y:S01]  /*0db0*/  FFMA R59, R18, R7.reuse, R59 ;  /* 0x00000007123b7223 */ /* 0x080fe2000000003b */
[----:B------:R-:W-:Y:S01]  /*0dc0*/  FFMA R54, R19, R7, R54 ;  /* 0x0000000713367223 */ /* 0x000fe20000000036 */
[----:B------:R-:W-:Y:S02]  /*0dd0*/  FFMA R17, R17, R11, R6 ;  /* 0x0000000b11117223 */ /* 0x000fe40000000006 */
[----:B------:R-:W2:Y:S01]  /*0de0*/  LDS.128 R4, [R43+0xa0] ;  /* 0x0000a0002b047984 */ /* 0x000ea20000000c00 */
[C---:B------:R-:W-:Y:S01]  /*0df0*/  FFMA R49, R16.reuse, R35, R49 ;  /* 0x0000002310317223 */ /* 0x040fe20000000031 */
[C---:B------:R-:W-:Y:S01]  /*0e00*/  FFMA R45, R35.reuse, R18, R45 ;  /* 0x00000012232d7223 */ /* 0x040fe2000000002d */
[----:B------:R-:W-:Y:S01]  /*0e10*/  FFMA R34, R35, R19, R34 ;  /* 0x0000001323227223 */ /* 0x000fe20000000022 */
[-C--:B------:R-:W-:Y:S01]  /*0e20*/  FFMA R47, R16, R31.reuse, R47 ;  /* 0x0000001f102f7223 */ /* 0x080fe2000000002f */
[CC--:B------:R-:W-:Y:S01]  /*0e30*/  FFMA R57, R18.reuse, R31.reuse, R57 ;  /* 0x0000001f12397223 */ /* 0x0c0fe20000000039 */
[C---:B------:R-:W-:Y:S01]  /*0e40*/  FFMA R32, R19.reuse, R31, R28 ;  /* 0x0000001f13207223 */ /* 0x040fe2000000001c */
[-C--:B------:R-:W-:Y:S01]  /*0e50*/  FFMA R61, R18, R11.reuse, R61 ;  /* 0x0000000b123d7223 */ /* 0x080fe2000000003d */
[----:B------:R-:W3:Y:S01]  /*0e60*/  LDS.128 R28, [R43+0xe0] ;  /* 0x0000e0002b1c7984 */ /* 0x000ee20000000c00 */
[-C--:B------:R-:W-:Y:S01]  /*0e70*/  FFMA R55, R16, R11.reuse, R55 ;  /* 0x0000000b10377223 */ /* 0x080fe20000000037 */
[----:B------:R-:W-:Y:S01]  /*0e80*/  FFMA R16, R19, R11, R8 ;  /* 0x0000000b13107223 */ /* 0x000fe20000000008 */
[C---:B-1----:R-:W-:Y:S01]  /*0e90*/  FFMA R49, R24.reuse, R20, R49 ;  /* 0x0000001418317223 */ /* 0x042fe20000000031 */
[C---:B------:R-:W-:Y:S01]  /*0ea0*/  FFMA R18, R24.reuse, R21, R10 ;  /* 0x0000001518127223 */ /* 0x040fe2000000000a */
[C---:B------:R-:W-:Y:S01]  /*0eb0*/  FFMA R45, R24.reuse, R22, R45 ;  /* 0x00000016182d7223 */ /* 0x040fe2000000002d */
[----:B------:R-:W-:Y:S01]  /*0ec0*/  FFMA R24, R24, R23, R34 ;  /* 0x0000001718187223 */ /* 0x000fe20000000022 */
[----:B0-----:R-:W-:Y:S01]  /*0ed0*/  FFMA R47, R20, R12, R47 ;  /* 0x0000000c142f7223 */ /* 0x001fe2000000002f */
[C---:B------:R-:W-:Y:S01]  /*0ee0*/  FFMA R36, R12.reuse, R21, R33 ;  /* 0x000000150c247223 */ /* 0x040fe20000000021 */
[C---:B------:R-:W-:Y:S01]  /*0ef0*/  FFMA R57, R12.reuse, R22, R57 ;  /* 0x000000160c397223 */ /* 0x040fe20000000039 */
[----:B------:R-:W-:-:S02]  /*0f00*/  FFMA R12, R12, R23, R32 ;  /* 0x000000170c0c7223 */ /* 0x000fc40000000020 */
[----:B------:R-:W0:Y:S01]  /*0f10*/  LDS.128 R32, [R48+0x900] ;  /* 0x0009000030207984 */ /* 0x000e220000000c00 */
[----:B--2---:R-:W-:-:S03]  /*0f20*/  FFMA R19, R20, R4, R9 ;  /* 0x0000000414137223 */ /* 0x004fc60000000009 */
[----:B------:R-:W1:Y:S01]  /*0f30*/  LDS.128 R8, [R48+0xa00] ;  /* 0x000a000030087984 */ /* 0x000e620000000c00 */
[C---:B------:R-:W-:Y:S01]  /*0f40*/  FFMA R38, R4.reuse, R21, R37 ;  /* 0x0000001504267223 */ /* 0x040fe20000000025 */
[C---:B------:R-:W-:Y:S01]  /*0f50*/  FFMA R59, R4.reuse, R22, R59 ;  /* 0x00000016043b7223 */ /* 0x040fe2000000003b */
[----:B------:R-:W-:Y:S01]  /*0f60*/  FFMA R54, R4, R23, R54 ;  /* 0x0000001704367223 */ /* 0x000fe20000000036 */
[----:B---3--:R-:W-:Y:S01]  /*0f70*/  FFMA R4, R28, R21, R17 ;  /* 0x000000151c047223 */ /* 0x008fe20000000011 */
[----:B------:R-:W-:Y:S01]  /*0f80*/  FFMA R55, R20, R28, R55 ;  /* 0x0000001c14377223 */ /* 0x000fe20000000037 */
[C---:B------:R-:W-:Y:S01]  /*0f90*/  FFMA R61, R28.reuse, R22, R61 ;  /* 0x000000161c3d7223 */ /* 0x040fe2000000003d */
[----:B------:R-:W-:Y:S01]  /*0fa0*/  FFMA R28, R28, R23, R16 ;  /* 0x000000171c1c7223 */ /* 0x000fe20000000010 */
        /* <DEDUP_REMOVED lines=8> */
[-C--:B------:R-:W-:Y:S01]  /*1030*/  FFMA R13, R32, R5.reuse, R19 ;  /* 0x00000005200d7223 */ /* 0x080fe20000000013 */
[----:B------:R-:W-:Y:S01]  /*1040*/  FFMA R38, R33, R5, R38 ;  /* 0x0000000521267223 */ /* 0x000fe20000000026 */
[----:B------:R-:W0:Y:S01]  /*1050*/  LDS.128 R16, [R48+0xb00] ;  /* 0x000b000030107984 */ /* 0x000e220000000c00 */
[----:B-1----:R-:W-:Y:S01]  /*1060*/  FFMA R49, R8, R26, R49 ;  /* 0x0000001a08317223 */ /* 0x002fe20000000031 */
        /* <DEDUP_REMOVED lines=14> */
[----:B------:R-:W-:Y:S04]  /*1150*/  LDS.128 R32, [R48+0xc00] ;  /* 0x000c000030207984 */ /* 0x000fe80000000c00 */
[----:B------:R-:W1:Y:S01]  /*1160*/  LDS.128 R36, [R43+0x70] ;  /* 0x000070002b247984 */ /* 0x000e620000000c00 */
[-C--:B------:R-:W-:Y:S01]  /*1170*/  FFMA R13, R8, R6.reuse, R13 ;  /* 0x00000006080d7223 */ /* 0x080fe2000000000d */
[-C--:B------:R-:W-:Y:S01]  /*1180*/  FFMA R59, R10, R6.reuse, R59 ;  /* 0x000000060a3b7223 */ /* 0x080fe2000000003b */
[----:B------:R-:W-:Y:S01]  /*1190*/  FFMA R54, R11, R6, R54 ;  /* 0x000000060b367223 */ /* 0x000fe20000000036 */
[-C--:B------:R-:W-:Y:S01]  /*11a0*/  FFMA R4, R9, R30.reuse, R4 ;  /* 0x0000001e09047223 */ /* 0x080fe20000000004 */
[-C--:B------:R-:W-:Y:S01]  /*11b0*/  FFMA R55, R8, R30.reuse, R55 ;  /* 0x0000001e08377223 */ /* 0x080fe20000000037 */
[----:B------:R-:W2:Y:S01]  /*11c0*/  LDS.128 R20, [R43+0x30] ;  /* 0x000030002b147984 */ /* 0x000ea20000000c00 */
[-C--:B------:R-:W-:Y:S01]  /*11d0*/  FFMA R61, R10, R30.reuse, R61 ;  /* 0x0000001e0a3d7223 */ /* 0x080fe2000000003d */
        /* <DEDUP_REMOVED lines=9> */
[----:B------:R-:W0:Y:S01]  /*1270*/  LDS.128 R24, [R43+0xb0] ;  /* 0x0000b0002b187984 */ /* 0x000e220000000c00 */
[-C--:B------:R-:W-:Y:S01]  /*1280*/  FFMA R5, R16, R7.reuse, R13 ;  /* 0x0000000710057223 */ /* 0x080fe2000000000d */
[C---:B------:R-:W-:Y:S01]  /*1290*/  FFMA R29, R17.reuse, R7, R14 ;  /* 0x00000007111d7223 */ /* 0x040fe2000000000e */
[----:B------:R-:W-:Y:S01]  /*12a0*/  FFMA R17, R17, R31, R4 ;  /* 0x0000001f11117223 */ /* 0x000fe20000000004 */
[----:B------:R-:W3:Y:S01]  /*12b0*/  LDS.128 R12, [R43+0xf0] ;  /* 0x0000f0002b0c7984 */ /* 0x000ee20000000c00 */
[----:B-1----:R-:W-:Y:S01]  /*12c0*/  FFMA R47, R32, R36, R47 ;  /* 0x00000024202f7223 */ /* 0x002fe2000000002f */
[C---:B------:R-:W-:Y:S01]  /*12d0*/  FFMA R4, R36.reuse, R33, R9 ;  /* 0x0000002124047223 */ /* 0x040fe20000000009 */
[C---:B------:R-:W-:Y:S01]  /*12e0*/  FFMA R57, R36.reuse, R34, R57 ;  /* 0x0000002224397223 */ /* 0x040fe20000000039 */
[----:B------:R-:W-:-:S02]  /*12f0*/  FFMA R36, R36, R35, R8 ;  /* 0x0000002324247223 */ /* 0x000fc40000000008 */
[----:B------:R-:W1:Y:S01]  /*1300*/  LDS.128 R8, [R48+0xd00] ;  /* 0x000d000030087984 */ /* 0x000e620000000c00 */
[-C--:B------:R-:W-:Y:S01]  /*1310*/  FFMA R59, R18, R7.reuse, R59 ;  /* 0x00000007123b7223 */ /* 0x080fe2000000003b */
[C---:B------:R-:W-:Y:S01]  /*1320*/  FFMA R54, R19.reuse, R7, R54 ;  /* 0x0000000713367223 */ /* 0x040fe20000000036 */
[-C--:B------:R-:W-:Y:S01]  /*1330*/  FFMA R55, R16, R31.reuse, R55 ;  /* 0x0000001f10377223 */ /* 0x080fe20000000037 */
[-C--:B------:R-:W-:Y:S01]  /*1340*/  FFMA R61, R18, R31.reuse, R61 ;  /* 0x0000001f123d7223 */ /* 0x080fe2000000003d */
[----:B------:R-:W-:Y:S01]  /*1350*/  FFMA R28, R19, R31, R28 ;  /* 0x0000001f131c7223 */ /* 0x000fe2000000001c */
[C---:B--2---:R-:W-:Y:S01]  /*1360*/  FFMA R49, R20.reuse, R32, R49 ;  /* 0x0000002014317223 */ /* 0x044fe20000000031 */
[C---:B------:R-:W-:Y:S01]  /*1370*/  FFMA R44, R20.reuse, R33, R44 ;  /* 0x00000021142c7223 */ /* 0x040fe2000000002c */
[C---:B------:R-:W-:Y:S01]  /*1380*/  FFMA R45, R20.reuse, R34, R45 ;  /* 0x00000022142d7223 */ /* 0x040fe2000000002d */
[----:B------:R-:W-:Y:S01]  /*1390*/  FFMA R6, R20, R35, R6 ;  /* 0x0000002314067223 */ /* 0x000fe20000000006 */
[----:B0-----:R-:W-:Y:S01]  /*13a0*/  FFMA R31, R32, R24, R5 ;  /* 0x00000018201f7223 */ /* 0x001fe20000000005 */
[C---:B------:R-:W-:Y:S01]  /*13b0*/  FFMA R20, R24.reuse, R33, R29 ;  /* 0x0000002118147223 */ /* 0x040fe2000000001d */
[C---:B------:R-:W-:Y:S01]  /*13c0*/  FFMA R59, R24.reuse, R34, R59 ;  /* 0x00000022183b7223 */ /* 0x040fe2000000003b */
[----:B------:R-:W-:Y:S01]  /*13d0*/  FFMA R54, R24, R35, R54 ;  /* 0x0000002318367223 */ /* 0x000fe20000000036 */
[----:B------:R-:W-:Y:S01]  /*13e0*/  MOV R5, UR7 ;  /* 0x0000000700057c02 */ /* 0x000fe20008000f00 */
[----:B---3--:R-:W-:-:S02]  /*13f0*/  FFMA R24, R12, R33, R17 ;  /* 0x000000210c187223 */ /* 0x008fc40000000011 */
[----:B------:R-:W0:Y:S01]  /*1400*/  LDS.128 R16, [R48+0xe00] ;  /* 0x000e000030107984 */ /* 0x000e220000000c00 */
[----:B------:R-:W-:Y:S01]  /*1410*/  FFMA R55, R32, R12, R55 ;  /* 0x0000000c20377223 */ /* 0x000fe20000000037 */
[C---:B------:R-:W-:Y:S01]  /*1420*/  FFMA R61, R12.reuse, R34, R61 ;  /* 0x000000220c3d7223 */ /* 0x040fe2000000003d */
[----:B------:R-:W-:Y:S01]  /*1430*/  FFMA R28, R12, R35, R28 ;  /* 0x000000230c1c7223 */ /* 0x000fe2000000001c */
[----:B------:R-:W-:-:S04]  /*1440*/  IMAD.WIDE R52, R5, 0x4, R52 ;  /* 0x0000000405347825 */ /* 0x000fc800078e0234 */
[----:B-1----:R-:W-:Y:S01]  /*1450*/  FFMA R12, R21, R11, R6 ;  /* 0x0000000b150c7223 */ /* 0x002fe20000000006 */
[----:B------:R-:W-:Y:S02]  /*1460*/  FFMA R30, R9, R37, R4 ;  /* 0x00000025091e7223 */ /* 0x000fe40000000004 */
[----:B------:R-:W1:Y:S01]  /*1470*/  LDS.128 R4, [R48+0xf00] ;  /* 0x000f000030047984 */ /* 0x000e620000000c00 */
[----:B------:R-:W-:Y:S01]  /*1480*/  UIADD3 UR4, UPT, UPT, UR4, 0x10, URZ ;  /* 0x0000001004047890 */ /* 0x000fe2000fffe0ff */
[C---:B------:R-:W-:Y:S01]  /*1490*/  FFMA R49, R8.reuse, R21, R49 ;  /* 0x0000001508317223 */ /* 0x040fe20000000031 */
[C---:B------:R-:W-:Y:S01]  /*14a0*/  FFMA R47, R8.reuse, R37, R47 ;  /* 0x00000025082f7223 */ /* 0x040fe2000000002f */
[C---:B------:R-:W-:Y:S01]  /*14b0*/  FFMA R31, R8.reuse, R25, R31 ;  /* 0x00000019081f7223 */ /* 0x040fe2000000001f */
[----:B------:R-:W-:Y:S01]  /*14c0*/  UISETP.GE.AND UP0, UPT, UR4, UR12, UPT ;  /* 0x0000000c0400728c */ /* 0x000fe2000bf06270 */
[----:B------:R-:W-:Y:S01]  /*14d0*/  FFMA R55, R8, R13, R55 ;  /* 0x0000000d08377223 */ /* 0x000fe20000000037 */
[C---:B------:R-:W-:Y:S01]  /*14e0*/  FFMA R29, R21.reuse, R9, R44 ;  /* 0x00000009151d7223 */ /* 0x040fe2000000002c */
[----:B------:R-:W-:Y:S01]  /*14f0*/  FFMA R45, R21, R10, R45 ;  /* 0x0000000a152d7223 */ /* 0x000fe2000000002d */
[C---:B------:R-:W-:Y:S01]  /*1500*/  FFMA R57, R10.reuse, R37, R57 ;  /* 0x000000250a397223 */ /* 0x040fe20000000039 */
[CC--:B------:R-:W-:Y:S01]  /*1510*/  FFMA R20, R9.reuse, R25.reuse, R20 ;  /* 0x0000001909147223 */ /* 0x0c0fe20000000014 */
[----:B------:R-:W-:Y:S01]  /*1520*/  FFMA R59, R10, R25, R59 ;  /* 0x000000190a3b7223 */ /* 0x000fe2000000003b */
[-C--:B------:R-:W-:Y:S01]  /*1530*/  FFMA R24, R9, R13.reuse, R24 ;  /* 0x0000000d09187223 */ /* 0x080fe20000000018 */
[----:B------:R-:W-:Y:S01]  /*1540*/  IADD3 R50, P0, PT, R50, 0x40, RZ ;  /* 0x0000004032327810 */ /* 0x000fe20007f1e0ff */
[----:B------:R-:W-:Y:S01]  /*1550*/  FFMA R61, R10, R13, R61 ;  /* 0x0000000d0a3d7223 */ /* 0x000fe2000000003d */
[C---:B------:R-:W-:Y:S01]  /*1560*/  FFMA R36, R11.reuse, R37, R36 ;  /* 0x000000250b247223 */ /* 0x040fe20000000024 */
[C---:B------:R-:W-:Y:S01]  /*1570*/  FFMA R54, R11.reuse, R25, R54 ;  /* 0x000000190b367223 */ /* 0x040fe20000000036 */
[----:B------:R-:W-:Y:S01]  /*1580*/  FFMA R28, R11, R13, R28 ;  /* 0x0000000d0b1c7223 */ /* 0x000fe2000000001c */
[----:B------:R-:W-:-:S02]  /*1590*/  IADD3.X R51, PT, PT, RZ, R51, RZ, P0, !PT ;  /* 0x00000033ff337210 */ /* 0x000fc400007fe4ff */
[----:B------:R-:W-:Y:S01]  /*15a0*/  IADD3 R2, P0, PT, R2, 0x40, RZ ;  /* 0x0000004002027810 */ /* 0x000fe20007f1e0ff */
[----:B0-----:R-:W-:Y:S01]  /*15b0*/  FFMA R49, R16, R22, R49 ;  /* 0x0000001610317223 */ /* 0x001fe20000000031 */
[----:B------:R-:W-:Y:S01]  /*15c0*/  FFMA R12, R22, R19, R12 ;  /* 0x00000013160c7223 */ /* 0x000fe2000000000c */
[C---:B------:R-:W-:Y:S01]  /*15d0*/  FFMA R47, R16.reuse, R38, R47 ;  /* 0x00000026102f7223 */ /* 0x040fe2000000002f */
[C---:B------:R-:W-:Y:S01]  /*15e0*/  FFMA R9, R16.reuse, R26, R31 ;  /* 0x0000001a10097223 */ /* 0x040fe2000000001f */
[----:B------:R-:W-:Y:S01]  /*15f0*/  FFMA R55, R16, R14, R55 ;  /* 0x0000000e10377223 */ /* 0x000fe20000000037 */
[C---:B------:R-:W-:Y:S01]  /*1600*/  FFMA R8, R22.reuse, R17, R29 ;  /* 0x0000001116087223 */ /* 0x040fe2000000001d */
[----:B------:R-:W-:Y:S01]  /*1610*/  FFMA R45, R22, R18, R45 ;  /* 0x00000012162d7223 */ /* 0x000fe2000000002d */
[CC--:B------:R-:W-:Y:S01]  /*1620*/  FFMA R10, R17.reuse, R38.reuse, R30 ;  /* 0x00000026110a7223 */ /* 0x0c0fe2000000001e */
[C---:B------:R-:W-:Y:S01]  /*1630*/  FFMA R57, R18.reuse, R38, R57 ;  /* 0x0000002612397223 */ /* 0x040fe20000000039 */
[CC--:B------:R-:W-:Y:S01]  /*1640*/  FFMA R20, R17.reuse, R26.reuse, R20 ;  /* 0x0000001a11147223 */ /* 0x0c0fe20000000014 */
[C---:B------:R-:W-:Y:S01]  /*1650*/  FFMA R59, R18.reuse, R26, R59 ;  /* 0x0000001a123b7223 */ /* 0x040fe2000000003b */
[-C--:B------:R-:W-:Y:S01]  /*1660*/  FFMA R16, R17, R14.reuse, R24 ;  /* 0x0000000e11107223 */ /* 0x080fe20000000018 */
[----:B------:R-:W-:Y:S01]  /*1670*/  FFMA R61, R18, R14, R61 ;  /* 0x0000000e123d7223 */ /* 0x000fe2000000003d */
[C---:B------:R-:W-:Y:S01]  /*1680*/  FFMA R22, R19.reuse, R38, R36 ;  /* 0x0000002613167223 */ /* 0x040fe20000000024 */
[C---:B------:R-:W-:Y:S01]  /*1690*/  FFMA R54, R19.reuse, R26, R54 ;  /* 0x0000001a13367223 */ /* 0x040fe20000000036 */
[----:B------:R-:W-:Y:S01]  /*16a0*/  FFMA R18, R19, R14, R28 ;  /* 0x0000000e13127223 */ /* 0x000fe2000000001c */
[----:B-1----:R-:W-:Y:S01]  /*16b0*/  FFMA R31, R23, R7, R12 ;  /* 0x00000007171f7223 */ /* 0x002fe2000000000c */
[-C--:B------:R-:W-:Y:S01]  /*16c0*/  FFMA R36, R4, R39.reuse, R47 ;  /* 0x0000002704247223 */ /* 0x080fe2000000002f */
[CC--:B------:R-:W-:Y:S01]  /*16d0*/  FFMA R37, R5.reuse, R39.reuse, R10 ;  /* 0x0000002705257223 */ /* 0x0c0fe2000000000a */
[----:B------:R-:W-:Y:S01]  /*16e0*/  FFMA R38, R6, R39, R57 ;  /* 0x0000002706267223 */ /* 0x000fe20000000039 */
[-C--:B------:R-:W-:Y:S01]  /*16f0*/  FFMA R24, R4, R27.reuse, R9 ;  /* 0x0000001b04187223 */ /* 0x080fe20000000009 */
[CC--:B------:R-:W-:Y:S01]  /*1700*/  FFMA R25, R5.reuse, R27.reuse, R20 ;  /* 0x0000001b05197223 */ /* 0x0c0fe20000000014 */
[----:B------:R-:W-:Y:S01]  /*1710*/  FFMA R26, R6, R27, R59 ;  /* 0x0000001b061a7223 */ /* 0x000fe2000000003b */
[-C--:B------:R-:W-:Y:S01]  /*1720*/  FFMA R12, R4, R15.reuse, R55 ;  /* 0x0000000f040c7223 */ /* 0x080fe20000000037 */
[-C--:B------:R-:W-:Y:S01]  /*1730*/  FFMA R13, R5, R15.reuse, R16 ;  /* 0x0000000f050d7223 */ /* 0x080fe20000000010 */
[----:B------:R-:W-:Y:S01]  /*1740*/  FFMA R14, R6, R15, R61 ;  /* 0x0000000f060e7223 */ /* 0x000fe2000000003d */
[----:B------:R-:W-:Y:S01]  /*1750*/  FFMA R28, R4, R23, R49 ;  /* 0x00000017041c7223 */ /* 0x000fe20000000031 */
[C---:B------:R-:W-:Y:S01]  /*1760*/  FFMA R29, R23.reuse, R5, R8 ;  /* 0x00000005171d7223 */ /* 0x040fe20000000008 */
[----:B------:R-:W-:Y:S01]  /*1770*/  FFMA R30, R23, R6, R45 ;  /* 0x00000006171e7223 */ /* 0x000fe2000000002d */
[C---:B------:R-:W-:Y:S01]  /*1780*/  FFMA R39, R7.reuse, R39, R22 ;  /* 0x0000002707277223 */ /* 0x040fe20000000016 */
[C---:B------:R-:W-:Y:S01]  /*1790*/  FFMA R27, R7.reuse, R27, R54 ;  /* 0x0000001b071b7223 */ /* 0x040fe20000000036 */
[----:B------:R-:W-:Y:S01]  /*17a0*/  FFMA R15, R7, R15, R18 ;  /* 0x0000000f070f7223 */ /* 0x000fe20000000012 */
[----:B------:R-:W-:Y:S01]  /*17b0*/  IADD3.X R3, PT, PT, RZ, R3, RZ, P0, !PT ;  /* 0x00000003ff037210 */ /* 0x000fe200007fe4ff */
[----:B------:R-:W-:Y:S06]  /*17c0*/  BAR.SYNC.DEFER_BLOCKING 0x0 ;  /* 0x0000000000007b1d */ /* 0x000fec0000010000 */
[----:B------:R-:W-:Y:S05]  /*17d0*/  BRA.U !UP0, `(.L_x_1) ;  /* 0xffffffed080c7547 */ /* 0x000fea000b83ffff */
.L_x_0:
[----:B------:R-:W0:Y:S01]  /*17e0*/  S2R R2, SR_TID.X ;  /* 0x0000000000027919 */ /* 0x000e220000002100 */
[----:B------:R-:W1:Y:S01]  /*17f0*/  LDC R9, c[0x0][0x3b8] ;  /* 0x0000ee00ff097b82 */ /* 0x000e620000000800 */
[----:B------:R-:W2:Y:S01]  /*1800*/  LDCU.64 UR6, c[0x0][0x3b0] ;  /* 0x00007600ff0677ac */ /* 0x000ea20008000a00 */
[----:B----4-:R-:W-:Y:S01]  /*1810*/  SHF.L.U32 R0, R0, 0x6, RZ ;  /* 0x0000000600007819 */ /* 0x010fe200000006ff */
[----:B------:R-:W3:Y:S04]  /*1820*/  S2R R3, SR_TID.Y ;  /* 0x0000000000037919 */ /* 0x000ee80000002200 */
[----:B-1----:R-:W-:Y:S01]  /*1830*/  IMAD R0, R9, UR5, R0 ;  /* 0x0000000509007c24 */ /* 0x002fe2000f8e0200 */
[----:B0-----:R-:W-:Y:S02]  /*1840*/  SHF.L.U32 R2, R2, 0x2, RZ ;  /* 0x0000000202027819 */ /* 0x001fe400000006ff */
[----:B---3--:R-:W-:-:S05]  /*1850*/  SHF.L.U32 R3, R3, 0x2, RZ ;  /* 0x0000000203037819 */ /* 0x008fca00000006ff */
[----:B------:R-:W-:-:S05]  /*1860*/  IMAD R3, R2, R9, R3 ;  /* 0x0000000902037224 */ /* 0x000fca00078e0203 */
[----:B------:R-:W-:Y:S02]  /*1870*/  SHF.R.S32.HI R5, RZ, 0x1f, R3 ;  /* 0x0000001fff057819 */ /* 0x000fe40000011403 */
[----:B------:R-:W-:-:S04]  /*1880*/  IADD3 R3, P0, PT, R0, R3, RZ ;  /* 0x0000000300037210 */ /* 0x000fc80007f1e0ff */
[----:B------:R-:W-:Y:S02]  /*1890*/  LEA.HI.X.SX32 R0, R0, R5, 0x1, P0 ;  /* 0x0000000500007211 */ /* 0x000fe400000f0eff */
[----:B--2---:R-:W-:-:S04]  /*18a0*/  LEA R2, P0, R3, UR6, 0x2 ;  /* 0x0000000603027c11 */ /* 0x004fc8000f8010ff */
[----:B------:R-:W-:-:S03]  /*18b0*/  LEA.HI.X R3, R3, UR7, R0, 0x2, P0 ;  /* 0x0000000703037c11 */ /* 0x000fc600080f1400 */
[C---:B------:R-:W-:Y:S02]  /*18c0*/  IMAD.WIDE R4, R9.reuse, 0x4, R2 ;  /* 0x0000000409047825 */ /* 0x040fe400078e0202 */
[----:B------:R-:W-:Y:S04]  /*18d0*/  STG.E.128 desc[UR10][R2.64], R28 ;  /* 0x0000001c02007986 */ /* 0x000fe8000c101d0a */
[----:B------:R-:W-:Y:S01]  /*18e0*/  STG.E.128 desc[UR10][R4.64], R36 ;  /* 0x0000002404007986 */ /* 0x000fe2000c101d0a */
[----:B------:R-:W-:-:S05]  /*18f0*/  IMAD.WIDE R6, R9, 0x4, R4 ;  /* 0x0000000409067825 */ /* 0x000fca00078e0204 */
[----:B------:R-:W-:Y:S01]  /*1900*/  STG.E.128 desc[UR10][R6.64], R24 ;  /* 0x0000001806007986 */ /* 0x000fe2000c101d0a */
[----:B------:R-:W-:-:S05]  /*1910*/  IMAD.WIDE R8, R9, 0x4, R6 ;  /* 0x0000000409087825 */ /* 0x000fca00078e0206 */
[----:B------:R-:W-:Y:S01]  /*1920*/  STG.E.128 desc[UR10][R8.64], R12 ;  /* 0x0000000c08007986 */ /* 0x000fe2000c101d0a */
[----:B------:R-:W-:Y:S05]  /*1930*/  EXIT ;  /* 0x000000000000794d */ /* 0x000fea0003800000 */
.L_x_2:
[----:B------:R-:W-:-:S00]  /*1940*/  BRA `(.L_x_2) ;  /* 0xfffffffc00fc7947 */ /* 0x000fc0000383ffff */
[----:B------:R-:W-:-:S00]  /*1950*/  NOP ;  /* 0x0000000000007918 */ /* 0x000fc00000000000 */
        /* <DEDUP_REMOVED lines=10> */
.L_x_3:


//--------------------- .nv.shared._Z6sgemm4iiifPfiS_ifS_i --------------------------
	.section	.nv.shared._Z6sgemm4iiifPfiS_ifS_i,"aw",@nobits
	.sectionflags	@""
	.align	4
.nv.shared._Z6sgemm4iiifPfiS_ifS_i:
	.zero		9216


//--------------------- .nv.shared.reserved.0     --------------------------
	.section	.nv.shared.reserved.0,"aw",@nobits
	.weak		__nv_reservedSMEM_offset_0_alias
	.size		__nv_reservedSMEM_offset_0_alias, 0, 64
	.other		__nv_reservedSMEM_offset_0_alias,@"STO_CUDA_RESERVED_SHARED STV_DEFAULT"
__nv_reservedSMEM_offset_0_alias:
	.zero		0
	.zero		64


//--------------------- .nv.constant0._Z6sgemm4iiifPfiS_ifS_i --------------------------
	.section	.nv.constant0._Z6sgemm4iiifPfiS_ifS_i,"a",@progbits
	.sectionflags	@""
	.align	4
.nv.constant0._Z6sgemm4iiifPfiS_ifS_i:
	.zero		956


//--------------------- SYMBOLS --------------------------

	.type		.nv.reservedSmem.offset0,@object
	.size		.nv.reservedSmem.offset0,0x4
	.type		.nv.reservedSmem.cap,@object
	.size		.nv.reservedSmem.cap,0x4
